//
// Generated by NVIDIA NVVM Compiler
//
// Compiler Build ID: CL-36424714
// Cuda compilation tools, release 13.0, V13.0.88
// Based on NVVM 20.0.0
//

.version 9.0
.target sm_100
.address_size 64

	// .globl	_Z13computeHashesP6SpherePiS1_i

.visible .entry _Z13computeHashesP6SpherePiS1_i(
	.param .u64 .ptr .align 1 _Z13computeHashesP6SpherePiS1_i_param_0,
	.param .u64 .ptr .align 1 _Z13computeHashesP6SpherePiS1_i_param_1,
	.param .u64 .ptr .align 1 _Z13computeHashesP6SpherePiS1_i_param_2,
	.param .u32 _Z13computeHashesP6SpherePiS1_i_param_3
)
{
	.reg .pred 	%p<2>;
	.reg .b32 	%r<19>;
	.reg .b32 	%f<13>;
	.reg .b64 	%rd<12>;

	ld.param.u64 	%rd1, [_Z13computeHashesP6SpherePiS1_i_param_0];
	ld.param.u64 	%rd2, [_Z13computeHashesP6SpherePiS1_i_param_1];
	ld.param.u64 	%rd3, [_Z13computeHashesP6SpherePiS1_i_param_2];
	ld.param.u32 	%r2, [_Z13computeHashesP6SpherePiS1_i_param_3];
	mov.u32 	%r3, %ctaid.x;
	mov.u32 	%r4, %ntid.x;
	mov.u32 	%r5, %tid.x;
	mad.lo.s32 	%r1, %r3, %r4, %r5;
	setp.ge.s32 	%p1, %r1, %r2;
	@%p1 bra 	$L__BB0_2;
	cvta.to.global.u64 	%rd4, %rd1;
	cvta.to.global.u64 	%rd5, %rd2;
	cvta.to.global.u64 	%rd6, %rd3;
	mul.wide.s32 	%rd7, %r1, 32;
	add.s64 	%rd8, %rd4, %rd7;
	ld.global.f32 	%f1, [%rd8];
	ld.global.f32 	%f2, [%rd8+4];
	ld.global.f32 	%f3, [%rd8+8];
	add.f32 	%f4, %f1, 0f3F4CCCCD;
	div.rn.f32 	%f5, %f4, 0f3D4CCCCD;
	cvt.rmi.f32.f32 	%f6, %f5;
	cvt.rzi.s32.f32 	%r6, %f6;
	add.f32 	%f7, %f2, 0f3F4CCCCD;
	div.rn.f32 	%f8, %f7, 0f3D4CCCCD;
	cvt.rmi.f32.f32 	%f9, %f8;
	cvt.rzi.s32.f32 	%r7, %f9;
	add.f32 	%f10, %f3, 0f3F4CCCCD;
	div.rn.f32 	%f11, %f10, 0f3D4CCCCD;
	cvt.rmi.f32.f32 	%f12, %f11;
	cvt.rzi.s32.f32 	%r8, %f12;
	min.s32 	%r9, %r6, 31;
	max.s32 	%r10, %r9, 0;
	min.s32 	%r11, %r7, 31;
	max.s32 	%r12, %r11, 0;
	min.s32 	%r13, %r8, 31;
	max.s32 	%r14, %r13, 0;
	shl.b32 	%r15, %r12, 5;
	or.b32  	%r16, %r15, %r10;
	shl.b32 	%r17, %r14, 10;
	or.b32  	%r18, %r16, %r17;
	mul.wide.s32 	%rd9, %r1, 4;
	add.s64 	%rd10, %rd5, %rd9;
	st.global.u32 	[%rd10], %r18;
	add.s64 	%rd11, %rd6, %rd9;
	st.global.u32 	[%rd11], %r1;
$L__BB0_2:
	ret;

}
	// .globl	_Z14findCellBoundsPiS_S_i
.visible .entry _Z14findCellBoundsPiS_S_i(
	.param .u64 .ptr .align 1 _Z14findCellBoundsPiS_S_i_param_0,
	.param .u64 .ptr .align 1 _Z14findCellBoundsPiS_S_i_param_1,
	.param .u64 .ptr .align 1 _Z14findCellBoundsPiS_S_i_param_2,
	.param .u32 _Z14findCellBoundsPiS_S_i_param_3
)
{
	.reg .pred 	%p<6>;
	.reg .b32 	%r<11>;
	.reg .b64 	%rd<13>;

	ld.param.u64 	%rd2, [_Z14findCellBoundsPiS_S_i_param_0];
	ld.param.u64 	%rd3, [_Z14findCellBoundsPiS_S_i_param_1];
	ld.param.u64 	%rd4, [_Z14findCellBoundsPiS_S_i_param_2];
	ld.param.u32 	%r3, [_Z14findCellBoundsPiS_S_i_param_3];
	mov.u32 	%r4, %ctaid.x;
	mov.u32 	%r5, %ntid.x;
	mov.u32 	%r6, %tid.x;
	mad.lo.s32 	%r1, %r4, %r5, %r6;
	setp.ge.s32 	%p1, %r1, %r3;
	@%p1 bra 	$L__BB1_7;
	cvta.to.global.u64 	%rd5, %rd4;
	mul.wide.s32 	%rd6, %r1, 4;
	add.s64 	%rd1, %rd5, %rd6;
	ld.global.u32 	%r2, [%rd1];
	setp.eq.s32 	%p2, %r1, 0;
	@%p2 bra 	$L__BB1_3;
	ld.global.u32 	%r7, [%rd1+-4];
	setp.eq.s32 	%p3, %r2, %r7;
	@%p3 bra 	$L__BB1_4;
$L__BB1_3:
	cvta.to.global.u64 	%rd7, %rd2;
	mul.wide.s32 	%rd8, %r2, 4;
	add.s64 	%rd9, %rd7, %rd8;
	st.global.u32 	[%rd9], %r1;
$L__BB1_4:
	add.s32 	%r8, %r3, -1;
	setp.eq.s32 	%p4, %r1, %r8;
	@%p4 bra 	$L__BB1_6;
	ld.global.u32 	%r9, [%rd1+4];
	setp.eq.s32 	%p5, %r2, %r9;
	@%p5 bra 	$L__BB1_7;
$L__BB1_6:
	add.s32 	%r10, %r1, 1;
	cvta.to.global.u64 	%rd10, %rd3;
	mul.wide.s32 	%rd11, %r2, 4;
	add.s64 	%rd12, %rd10, %rd11;
	st.global.u32 	[%rd12], %r10;
$L__BB1_7:
	ret;

}
	// .globl	_Z16detectCollisionsP6SpherePiS1_S1_S1_P13CollisionPairii
.visible .entry _Z16detectCollisionsP6SpherePiS1_S1_S1_P13CollisionPairii(
	.param .u64 .ptr .align 1 _Z16detectCollisionsP6SpherePiS1_S1_S1_P13CollisionPairii_param_0,
	.param .u64 .ptr .align 1 _Z16detectCollisionsP6SpherePiS1_S1_S1_P13CollisionPairii_param_1,
	.param .u64 .ptr .align 1 _Z16detectCollisionsP6SpherePiS1_S1_S1_P13CollisionPairii_param_2,
	.param .u64 .ptr .align 1 _Z16detectCollisionsP6SpherePiS1_S1_S1_P13CollisionPairii_param_3,
	.param .u64 .ptr .align 1 _Z16detectCollisionsP6SpherePiS1_S1_S1_P13CollisionPairii_param_4,
	.param .u64 .ptr .align 1 _Z16detectCollisionsP6SpherePiS1_S1_S1_P13CollisionPairii_param_5,
	.param .u32 _Z16detectCollisionsP6SpherePiS1_S1_S1_P13CollisionPairii_param_6,
	.param .u32 _Z16detectCollisionsP6SpherePiS1_S1_S1_P13CollisionPairii_param_7
)
{
	.reg .pred 	%p<28>;
	.reg .b32 	%r<50>;
	.reg .b32 	%f<68>;
	.reg .b64 	%rd<38>;

	ld.param.u64 	%rd12, [_Z16detectCollisionsP6SpherePiS1_S1_S1_P13CollisionPairii_param_0];
	ld.param.u64 	%rd13, [_Z16detectCollisionsP6SpherePiS1_S1_S1_P13CollisionPairii_param_1];
	ld.param.u64 	%rd10, [_Z16detectCollisionsP6SpherePiS1_S1_S1_P13CollisionPairii_param_2];
	ld.param.u64 	%rd11, [_Z16detectCollisionsP6SpherePiS1_S1_S1_P13CollisionPairii_param_3];
	ld.param.u64 	%rd14, [_Z16detectCollisionsP6SpherePiS1_S1_S1_P13CollisionPairii_param_4];
	ld.param.u64 	%rd15, [_Z16detectCollisionsP6SpherePiS1_S1_S1_P13CollisionPairii_param_5];
	ld.param.u32 	%r29, [_Z16detectCollisionsP6SpherePiS1_S1_S1_P13CollisionPairii_param_6];
	ld.param.u32 	%r28, [_Z16detectCollisionsP6SpherePiS1_S1_S1_P13CollisionPairii_param_7];
	cvta.to.global.u64 	%rd1, %rd15;
	cvta.to.global.u64 	%rd2, %rd14;
	cvta.to.global.u64 	%rd3, %rd13;
	cvta.to.global.u64 	%rd4, %rd12;
	mov.u32 	%r30, %ctaid.x;
	mov.u32 	%r31, %ntid.x;
	mov.u32 	%r32, %tid.x;
	mad.lo.s32 	%r1, %r30, %r31, %r32;
	setp.ge.s32 	%p1, %r1, %r29;
	@%p1 bra 	$L__BB2_25;
	mul.wide.s32 	%rd16, %r1, 32;
	add.s64 	%rd17, %rd4, %rd16;
	ld.global.f32 	%f1, [%rd17];
	ld.global.f32 	%f2, [%rd17+4];
	ld.global.f32 	%f3, [%rd17+8];
	ld.global.f32 	%f4, [%rd17+24];
	add.f32 	%f32, %f1, 0f3F4CCCCD;
	div.rn.f32 	%f33, %f32, 0f3D4CCCCD;
	cvt.rmi.f32.f32 	%f34, %f33;
	cvt.rzi.s32.f32 	%r2, %f34;
	add.f32 	%f35, %f2, 0f3F4CCCCD;
	div.rn.f32 	%f36, %f35, 0f3D4CCCCD;
	cvt.rmi.f32.f32 	%f37, %f36;
	cvt.rzi.s32.f32 	%r3, %f37;
	add.f32 	%f38, %f3, 0f3F4CCCCD;
	div.rn.f32 	%f39, %f38, 0f3D4CCCCD;
	cvt.rmi.f32.f32 	%f40, %f39;
	cvt.rzi.s32.f32 	%r4, %f40;
	cvta.to.global.u64 	%rd5, %rd10;
	cvta.to.global.u64 	%rd6, %rd11;
	mov.b32 	%r45, -1;
$L__BB2_2:
	add.s32 	%r6, %r45, %r4;
	mov.b32 	%r46, -1;
$L__BB2_3:
	add.s32 	%r8, %r46, %r3;
	shl.b32 	%r36, %r8, 5;
	shl.b32 	%r37, %r6, 10;
	add.s32 	%r9, %r36, %r37;
	mov.b32 	%r47, -1;
$L__BB2_4:
	add.s32 	%r11, %r47, %r2;
	max.u32 	%r38, %r11, %r8;
	max.u32 	%r39, %r38, %r6;
	setp.gt.u32 	%p2, %r39, 31;
	@%p2 bra 	$L__BB2_22;
	add.s32 	%r40, %r9, %r11;
	mul.wide.u32 	%rd18, %r40, 4;
	add.s64 	%rd19, %rd5, %rd18;
	ld.global.u32 	%r48, [%rd19];
	add.s64 	%rd20, %rd6, %rd18;
	ld.global.u32 	%r42, [%rd20];
	setp.lt.s32 	%p3, %r48, 0;
	setp.le.s32 	%p4, %r42, %r48;
	or.pred  	%p5, %p3, %p4;
	@%p5 bra 	$L__BB2_22;
	sub.s32 	%r43, %r42, %r48;
	add.s32 	%r14, %r48, 1;
	and.b32  	%r44, %r43, 1;
	setp.eq.b32 	%p6, %r44, 1;
	not.pred 	%p7, %p6;
	@%p7 bra 	$L__BB2_11;
	mul.wide.u32 	%rd21, %r48, 4;
	add.s64 	%rd22, %rd3, %rd21;
	ld.global.u32 	%r15, [%rd22];
	setp.le.s32 	%p8, %r15, %r1;
	mov.u32 	%r48, %r14;
	@%p8 bra 	$L__BB2_11;
	mul.wide.s32 	%rd23, %r15, 32;
	add.s64 	%rd24, %rd4, %rd23;
	ld.global.f32 	%f41, [%rd24];
	ld.global.f32 	%f42, [%rd24+4];
	ld.global.f32 	%f43, [%rd24+8];
	ld.global.f32 	%f44, [%rd24+24];
	sub.f32 	%f5, %f41, %f1;
	sub.f32 	%f6, %f42, %f2;
	sub.f32 	%f7, %f43, %f3;
	mul.f32 	%f45, %f6, %f6;
	fma.rn.f32 	%f46, %f5, %f5, %f45;
	fma.rn.f32 	%f8, %f7, %f7, %f46;
	add.f32 	%f9, %f4, %f44;
	mul.f32 	%f47, %f9, %f9;
	setp.geu.f32 	%p9, %f8, %f47;
	setp.leu.f32 	%p10, %f8, 0f2EDBE6FF;
	or.pred  	%p11, %p9, %p10;
	mov.u32 	%r48, %r14;
	@%p11 bra 	$L__BB2_11;
	sqrt.rn.f32 	%f48, %f8;
	sub.f32 	%f10, %f9, %f48;
	rcp.rn.f32 	%f49, %f48;
	mul.f32 	%f11, %f5, %f49;
	mul.f32 	%f12, %f6, %f49;
	mul.f32 	%f13, %f7, %f49;
	atom.global.add.u32 	%r16, [%rd2], 1;
	setp.ge.s32 	%p12, %r16, %r28;
	mov.u32 	%r48, %r14;
	@%p12 bra 	$L__BB2_11;
	mul.wide.s32 	%rd25, %r16, 24;
	add.s64 	%rd26, %rd1, %rd25;
	st.global.u32 	[%rd26], %r1;
	st.global.u32 	[%rd26+4], %r15;
	st.global.f32 	[%rd26+8], %f11;
	st.global.f32 	[%rd26+12], %f12;
	st.global.f32 	[%rd26+16], %f13;
	st.global.f32 	[%rd26+20], %f10;
	mov.u32 	%r48, %r14;
$L__BB2_11:
	setp.eq.s32 	%p13, %r42, %r14;
	@%p13 bra 	$L__BB2_22;
	sub.s32 	%r49, %r48, %r42;
	mul.wide.u32 	%rd27, %r48, 4;
	add.s64 	%rd28, %rd3, %rd27;
	add.s64 	%rd37, %rd28, 4;
$L__BB2_13:
	ld.global.u32 	%r20, [%rd37+-4];
	setp.le.s32 	%p14, %r20, %r1;
	@%p14 bra 	$L__BB2_17;
	mul.wide.s32 	%rd29, %r20, 32;
	add.s64 	%rd30, %rd4, %rd29;
	ld.global.f32 	%f50, [%rd30];
	ld.global.f32 	%f51, [%rd30+4];
	ld.global.f32 	%f52, [%rd30+8];
	ld.global.f32 	%f53, [%rd30+24];
	sub.f32 	%f14, %f50, %f1;
	sub.f32 	%f15, %f51, %f2;
	sub.f32 	%f16, %f52, %f3;
	mul.f32 	%f54, %f15, %f15;
	fma.rn.f32 	%f55, %f14, %f14, %f54;
	fma.rn.f32 	%f17, %f16, %f16, %f55;
	add.f32 	%f18, %f4, %f53;
	mul.f32 	%f56, %f18, %f18;
	setp.geu.f32 	%p15, %f17, %f56;
	setp.leu.f32 	%p16, %f17, 0f2EDBE6FF;
	or.pred  	%p17, %p15, %p16;
	@%p17 bra 	$L__BB2_17;
	sqrt.rn.f32 	%f57, %f17;
	sub.f32 	%f19, %f18, %f57;
	rcp.rn.f32 	%f58, %f57;
	mul.f32 	%f20, %f14, %f58;
	mul.f32 	%f21, %f15, %f58;
	mul.f32 	%f22, %f16, %f58;
	atom.global.add.u32 	%r21, [%rd2], 1;
	setp.ge.s32 	%p18, %r21, %r28;
	@%p18 bra 	$L__BB2_17;
	mul.wide.s32 	%rd31, %r21, 24;
	add.s64 	%rd32, %rd1, %rd31;
	st.global.u32 	[%rd32], %r1;
	st.global.u32 	[%rd32+4], %r20;
	st.global.f32 	[%rd32+8], %f20;
	st.global.f32 	[%rd32+12], %f21;
	st.global.f32 	[%rd32+16], %f22;
	st.global.f32 	[%rd32+20], %f19;
$L__BB2_17:
	ld.global.u32 	%r22, [%rd37];
	setp.le.s32 	%p19, %r22, %r1;
	@%p19 bra 	$L__BB2_21;
	mul.wide.s32 	%rd33, %r22, 32;
	add.s64 	%rd34, %rd4, %rd33;
	ld.global.f32 	%f59, [%rd34];
	ld.global.f32 	%f60, [%rd34+4];
	ld.global.f32 	%f61, [%rd34+8];
	ld.global.f32 	%f62, [%rd34+24];
	sub.f32 	%f23, %f59, %f1;
	sub.f32 	%f24, %f60, %f2;
	sub.f32 	%f25, %f61, %f3;
	mul.f32 	%f63, %f24, %f24;
	fma.rn.f32 	%f64, %f23, %f23, %f63;
	fma.rn.f32 	%f26, %f25, %f25, %f64;
	add.f32 	%f27, %f4, %f62;
	mul.f32 	%f65, %f27, %f27;
	setp.geu.f32 	%p20, %f26, %f65;
	setp.leu.f32 	%p21, %f26, 0f2EDBE6FF;
	or.pred  	%p22, %p20, %p21;
	@%p22 bra 	$L__BB2_21;
	sqrt.rn.f32 	%f66, %f26;
	sub.f32 	%f28, %f27, %f66;
	rcp.rn.f32 	%f67, %f66;
	mul.f32 	%f29, %f23, %f67;
	mul.f32 	%f30, %f24, %f67;
	mul.f32 	%f31, %f25, %f67;
	atom.global.add.u32 	%r23, [%rd2], 1;
	setp.ge.s32 	%p23, %r23, %r28;
	@%p23 bra 	$L__BB2_21;
	mul.wide.s32 	%rd35, %r23, 24;
	add.s64 	%rd36, %rd1, %rd35;
	st.global.u32 	[%rd36], %r1;
	st.global.u32 	[%rd36+4], %r22;
	st.global.f32 	[%rd36+8], %f29;
	st.global.f32 	[%rd36+12], %f30;
	st.global.f32 	[%rd36+16], %f31;
	st.global.f32 	[%rd36+20], %f28;
$L__BB2_21:
	add.s32 	%r49, %r49, 2;
	add.s64 	%rd37, %rd37, 8;
	setp.ne.s32 	%p24, %r49, 0;
	@%p24 bra 	$L__BB2_13;
$L__BB2_22:
	add.s32 	%r47, %r47, 1;
	setp.ne.s32 	%p25, %r47, 2;
	@%p25 bra 	$L__BB2_4;
	add.s32 	%r46, %r46, 1;
	setp.ne.s32 	%p26, %r46, 2;
	@%p26 bra 	$L__BB2_3;
	add.s32 	%r45, %r45, 1;
	setp.ne.s32 	%p27, %r45, 2;
	@%p27 bra 	$L__BB2_2;
$L__BB2_25:
	ret;

}
	// .globl	_Z17resolveCollisionsP6SphereP13CollisionPairi
.visible .entry _Z17resolveCollisionsP6SphereP13CollisionPairi(
	.param .u64 .ptr .align 1 _Z17resolveCollisionsP6SphereP13CollisionPairi_param_0,
	.param .u64 .ptr .align 1 _Z17resolveCollisionsP6SphereP13CollisionPairi_param_1,
	.param .u32 _Z17resolveCollisionsP6SphereP13CollisionPairi_param_2
)
{
	.reg .pred 	%p<3>;
	.reg .b32 	%r<8>;
	.reg .b32 	%f<60>;
	.reg .b64 	%rd<11>;

	ld.param.u64 	%rd4, [_Z17resolveCollisionsP6SphereP13CollisionPairi_param_0];
	ld.param.u64 	%rd5, [_Z17resolveCollisionsP6SphereP13CollisionPairi_param_1];
	ld.param.u32 	%r2, [_Z17resolveCollisionsP6SphereP13CollisionPairi_param_2];
	mov.u32 	%r3, %ctaid.x;
	mov.u32 	%r4, %ntid.x;
	mov.u32 	%r5, %tid.x;
	mad.lo.s32 	%r1, %r3, %r4, %r5;
	setp.ge.s32 	%p1, %r1, %r2;
	@%p1 bra 	$L__BB3_3;
	cvta.to.global.u64 	%rd6, %rd5;
	cvta.to.global.u64 	%rd7, %rd4;
	mul.wide.s32 	%rd8, %r1, 24;
	add.s64 	%rd1, %rd6, %rd8;
	ld.global.u32 	%r6, [%rd1];
	ld.global.u32 	%r7, [%rd1+4];
	ld.global.f32 	%f1, [%rd1+8];
	ld.global.f32 	%f2, [%rd1+12];
	ld.global.f32 	%f3, [%rd1+16];
	mul.wide.s32 	%rd9, %r6, 32;
	add.s64 	%rd2, %rd7, %rd9;
	mul.wide.s32 	%rd10, %r7, 32;
	add.s64 	%rd3, %rd7, %rd10;
	ld.global.f32 	%f5, [%rd3+12];
	ld.global.f32 	%f6, [%rd2+12];
	sub.f32 	%f7, %f5, %f6;
	ld.global.f32 	%f8, [%rd3+16];
	ld.global.f32 	%f9, [%rd2+16];
	sub.f32 	%f10, %f8, %f9;
	ld.global.f32 	%f11, [%rd3+20];
	ld.global.f32 	%f12, [%rd2+20];
	sub.f32 	%f13, %f11, %f12;
	mul.f32 	%f14, %f2, %f10;
	fma.rn.f32 	%f15, %f1, %f7, %f14;
	fma.rn.f32 	%f4, %f3, %f13, %f15;
	setp.gt.f32 	%p2, %f4, 0f00000000;
	@%p2 bra 	$L__BB3_3;
	ld.global.f32 	%f16, [%rd1+20];
	mul.f32 	%f17, %f4, 0fBFF33333;
	ld.global.f32 	%f18, [%rd2+28];
	rcp.rn.f32 	%f19, %f18;
	ld.global.f32 	%f20, [%rd3+28];
	rcp.rn.f32 	%f21, %f20;
	add.f32 	%f22, %f19, %f21;
	div.rn.f32 	%f23, %f17, %f22;
	mul.f32 	%f24, %f1, %f23;
	mul.f32 	%f25, %f2, %f23;
	mul.f32 	%f26, %f3, %f23;
	neg.f32 	%f27, %f24;
	div.rn.f32 	%f28, %f27, %f18;
	atom.global.add.f32 	%f29, [%rd2+12], %f28;
	neg.f32 	%f30, %f25;
	ld.global.f32 	%f31, [%rd2+28];
	div.rn.f32 	%f32, %f30, %f31;
	atom.global.add.f32 	%f33, [%rd2+16], %f32;
	neg.f32 	%f34, %f26;
	ld.global.f32 	%f35, [%rd2+28];
	div.rn.f32 	%f36, %f34, %f35;
	atom.global.add.f32 	%f37, [%rd2+20], %f36;
	ld.global.f32 	%f38, [%rd3+28];
	div.rn.f32 	%f39, %f24, %f38;
	atom.global.add.f32 	%f40, [%rd3+12], %f39;
	ld.global.f32 	%f41, [%rd3+28];
	div.rn.f32 	%f42, %f25, %f41;
	atom.global.add.f32 	%f43, [%rd3+16], %f42;
	ld.global.f32 	%f44, [%rd3+28];
	div.rn.f32 	%f45, %f26, %f44;
	atom.global.add.f32 	%f46, [%rd3+20], %f45;
	mul.f32 	%f47, %f16, 0f3F000000;
	mul.f32 	%f48, %f1, %f47;
	mul.f32 	%f49, %f2, %f47;
	mul.f32 	%f50, %f3, %f47;
	neg.f32 	%f51, %f48;
	atom.global.add.f32 	%f52, [%rd2], %f51;
	neg.f32 	%f53, %f49;
	atom.global.add.f32 	%f54, [%rd2+4], %f53;
	neg.f32 	%f55, %f50;
	atom.global.add.f32 	%f56, [%rd2+8], %f55;
	atom.global.add.f32 	%f57, [%rd3], %f48;
	atom.global.add.f32 	%f58, [%rd3+4], %f49;
	atom.global.add.f32 	%f59, [%rd3+8], %f50;
$L__BB3_3:
	ret;

}


// ===== COMPILED SASS (sm_100) =====

	.target	sm_100

	.elftype	@"ET_EXEC"


//--------------------- .note.nv.tkinfo           --------------------------
	.section	.note.nv.tkinfo,"",@"SHT_NOTE"
	.sectionflags	@"SHF_NOTE_NV_TKINFO"
	.tkinfo
        /*0018*/ 	.word	0x00000002
        /*0030*/ 	.string	""
        /*0030*/ 	.string	"ptxas"
        /*0030*/ 	.string	"Cuda compilation tools, release 13.0, V13.0.88"
        /*0030*/ 	.string	"Build cuda_13.0.r13.0/compiler.36424714_0"
        /*0030*/ 	.string	"-arch sm_100 -m 64 "



//--------------------- .note.nv.cuinfo           --------------------------
	.section	.note.nv.cuinfo,"",@"SHT_NOTE"
	.sectionflags	@"SHF_NOTE_NV_CUINFO"
        /*0018*/ 	.short	0x0002
        /*001a*/ 	.short	0x0064
        /*001c*/ 	.short	0x0082
	.zero		2


//--------------------- .nv.info                  --------------------------
	.section	.nv.info,"",@"SHT_CUDA_INFO"
	.align	4


	//----- nvinfo : EIATTR_REGCOUNT
	.align		4
        /*0000*/ 	.byte	0x04, 0x2f
        /*0002*/ 	.short	(.L_1 - .L_0)
	.align		4
.L_0:
        /*0004*/ 	.word	index@(_Z13computeHashesP6SpherePiS1_i)
        /*0008*/ 	.word	0x00000013


	//----- nvinfo : EIATTR_FRAME_SIZE
	.align		4
.L_1:
        /*000c*/ 	.byte	0x04, 0x11
        /*000e*/ 	.short	(.L_3 - .L_2)
	.align		4
.L_2:
        /*0010*/ 	.word	index@($__internal_5_$__cuda_sm3x_div_rn_noftz_f32_slowpath)
        /*0014*/ 	.word	0x00000000


	//----- nvinfo : EIATTR_FRAME_SIZE
	.align		4
.L_3:
        /*0018*/ 	.byte	0x04, 0x11
        /*001a*/ 	.short	(.L_5 - .L_4)
	.align		4
.L_4:
        /*001c*/ 	.word	index@(_Z13computeHashesP6SpherePiS1_i)
        /*0020*/ 	.word	0x00000000


	//----- nvinfo : EIATTR_REGCOUNT
	.align		4
.L_5:
        /*0024*/ 	.byte	0x04, 0x2f
        /*0026*/ 	.short	(.L_7 - .L_6)
	.align		4
.L_6:
        /*0028*/ 	.word	index@(_Z14findCellBoundsPiS_S_i)
        /*002c*/ 	.word	0x0000000c


	//----- nvinfo : EIATTR_FRAME_SIZE
	.align		4
.L_7:
        /*0030*/ 	.byte	0x04, 0x11
        /*0032*/ 	.short	(.L_9 - .L_8)
	.align		4
.L_8:
        /*0034*/ 	.word	index@(_Z14findCellBoundsPiS_S_i)
        /*0038*/ 	.word	0x00000000


	//----- nvinfo : EIATTR_REGCOUNT
	.align		4
.L_9:
        /*003c*/ 	.byte	0x04, 0x2f
        /*003e*/ 	.short	(.L_11 - .L_10)
	.align		4
.L_10:
        /*0040*/ 	.word	index@(_Z16detectCollisionsP6SpherePiS1_S1_S1_P13CollisionPairii)
        /*0044*/ 	.word	0x00000020


	//----- nvinfo : EIATTR_FRAME_SIZE
	.align		4
.L_11:
        /*0048*/ 	.byte	0x04, 0x11
        /*004a*/ 	.short	(.L_13 - .L_12)
	.align		4
.L_12:
        /*004c*/ 	.word	index@($__internal_4_$__cuda_sm3x_div_rn_noftz_f32_slowpath)
        /*0050*/ 	.word	0x00000000


	//----- nvinfo : EIATTR_FRAME_SIZE
	.align		4
.L_13:
        /*0054*/ 	.byte	0x04, 0x11
        /*0056*/ 	.short	(.L_15 - .L_14)
	.align		4
.L_14:
        /*0058*/ 	.word	index@($__internal_3_$__cuda_sm20_sqrt_rn_f32_slowpath)
        /*005c*/ 	.word	0x00000000


	//----- nvinfo : EIATTR_FRAME_SIZE
	.align		4
.L_15:
        /*0060*/ 	.byte	0x04, 0x11
        /*0062*/ 	.short	(.L_17 - .L_16)
	.align		4
.L_16:
        /*0064*/ 	.word	index@($__internal_2_$__cuda_sm20_rcp_rn_f32_slowpath)
        /*0068*/ 	.word	0x00000000


	//----- nvinfo : EIATTR_FRAME_SIZE
	.align		4
.L_17:
        /*006c*/ 	.byte	0x04, 0x11
        /*006e*/ 	.short	(.L_19 - .L_18)
	.align		4
.L_18:
        /*0070*/ 	.word	index@(_Z16detectCollisionsP6SpherePiS1_S1_S1_P13CollisionPairii)
        /*0074*/ 	.word	0x00000000


	//----- nvinfo : EIATTR_REGCOUNT
	.align		4
.L_19:
        /*0078*/ 	.byte	0x04, 0x2f
        /*007a*/ 	.short	(.L_21 - .L_20)
	.align		4
.L_20:
        /*007c*/ 	.word	index@(_Z17resolveCollisionsP6SphereP13CollisionPairi)
        /*0080*/ 	.word	0x00000019


	//----- nvinfo : EIATTR_FRAME_SIZE
	.align		4
.L_21:
        /*0084*/ 	.byte	0x04, 0x11
        /*0086*/ 	.short	(.L_23 - .L_22)
	.align		4
.L_22:
        /*0088*/ 	.word	index@($__internal_1_$__cuda_sm3x_div_rn_noftz_f32_slowpath)
        /*008c*/ 	.word	0x00000000


	//----- nvinfo : EIATTR_FRAME_SIZE
	.align		4
.L_23:
        /*0090*/ 	.byte	0x04, 0x11
        /*0092*/ 	.short	(.L_25 - .L_24)
	.align		4
.L_24:
        /*0094*/ 	.word	index@($__internal_0_$__cuda_sm20_rcp_rn_f32_slowpath)
        /*0098*/ 	.word	0x00000000


	//----- nvinfo : EIATTR_FRAME_SIZE
	.align		4
.L_25:
        /*009c*/ 	.byte	0x04, 0x11
        /*009e*/ 	.short	(.L_27 - .L_26)
	.align		4
.L_26:
        /*00a0*/ 	.word	index@(_Z17resolveCollisionsP6SphereP13CollisionPairi)
        /*00a4*/ 	.word	0x00000000


	//----- nvinfo : EIATTR_MIN_STACK_SIZE
	.align		4
.L_27:
        /*00a8*/ 	.byte	0x04, 0x12
        /*00aa*/ 	.short	(.L_29 - .L_28)
	.align		4
.L_28:
        /*00ac*/ 	.word	index@(_Z17resolveCollisionsP6SphereP13CollisionPairi)
        /*00b0*/ 	.word	0x00000000


	//----- nvinfo : EIATTR_MIN_STACK_SIZE
	.align		4
.L_29:
        /*00b4*/ 	.byte	0x04, 0x12
        /*00b6*/ 	.short	(.L_31 - .L_30)
	.align		4
.L_30:
        /*00b8*/ 	.word	index@(_Z16detectCollisionsP6SpherePiS1_S1_S1_P13CollisionPairii)
        /*00bc*/ 	.word	0x00000000


	//----- nvinfo : EIATTR_MIN_STACK_SIZE
	.align		4
.L_31:
        /*00c0*/ 	.byte	0x04, 0x12
        /*00c2*/ 	.short	(.L_33 - .L_32)
	.align		4
.L_32:
        /*00c4*/ 	.word	index@(_Z14findCellBoundsPiS_S_i)
        /*00c8*/ 	.word	0x00000000


	//----- nvinfo : EIATTR_MIN_STACK_SIZE
	.align		4
.L_33:
        /*00cc*/ 	.byte	0x04, 0x12
        /*00ce*/ 	.short	(.L_35 - .L_34)
	.align		4
.L_34:
        /*00d0*/ 	.word	index@(_Z13computeHashesP6SpherePiS1_i)
        /*00d4*/ 	.word	0x00000000
.L_35:


//--------------------- .nv.compat                --------------------------
	.section	.nv.compat,"",@"SHT_CUDA_COMPAT_INFO"
	.align	4
        /*0000*/ 	.byte	0x02, 0x09, 0x00, 0x00, 0x02, 0x02, 0x01, 0x00, 0x02, 0x05, 0x05, 0x00, 0x03, 0x07, 0x01, 0x01
        /*0010*/ 	.byte	0x02, 0x03, 0x00, 0x00, 0x02, 0x06, 0x01, 0x00, 0x04, 0x0b, 0x08, 0x00, 0x01, 0x00, 0x00, 0x00
        /*0020*/ 	.byte	0x00, 0x00, 0x00, 0x00


//--------------------- .nv.info._Z17resolveCollisionsP6SphereP13CollisionPairi --------------------------
	.section	.nv.info._Z17resolveCollisionsP6SphereP13CollisionPairi,"",@"SHT_CUDA_INFO"
	.sectionflags	@""
	.align	4


	//----- nvinfo : EIATTR_CUDA_API_VERSION
	.align		4
        /*0000*/ 	.byte	0x04, 0x37
        /*0002*/ 	.short	(.L_37 - .L_36)
.L_36:
        /*0004*/ 	.word	0x00000082


	//----- nvinfo : EIATTR_KPARAM_INFO
	.align		4
.L_37:
        /*0008*/ 	.byte	0x04, 0x17
        /*000a*/ 	.short	(.L_39 - .L_38)
.L_38:
        /*000c*/ 	.word	0x00000000
        /*0010*/ 	.short	0x0002
        /*0012*/ 	.short	0x0010
        /*0014*/ 	.byte	0x00, 0xf0, 0x11, 0x00


	//----- nvinfo : EIATTR_KPARAM_INFO
	.align		4
.L_39:
        /*0018*/ 	.byte	0x04, 0x17
        /*001a*/ 	.short	(.L_41 - .L_40)
.L_40:
        /*001c*/ 	.word	0x00000000
        /*0020*/ 	.short	0x0001
        /*0022*/ 	.short	0x0008
        /*0024*/ 	.byte	0x00, 0xf5, 0x21, 0x00


	//----- nvinfo : EIATTR_KPARAM_INFO
	.align		4
.L_41:
        /*0028*/ 	.byte	0x04, 0x17
        /*002a*/ 	.short	(.L_43 - .L_42)
.L_42:
        /*002c*/ 	.word	0x00000000
        /*0030*/ 	.short	0x0000
        /*0032*/ 	.short	0x0000
        /*0034*/ 	.byte	0x00, 0xf5, 0x21, 0x00


	//----- nvinfo : EIATTR_SPARSE_MMA_MASK
	.align		4
.L_43:
        /*0038*/ 	.byte	0x03, 0x50
        /*003a*/ 	.short	0x0000


	//----- nvinfo : EIATTR_MAXREG_COUNT
	.align		4
        /*003c*/ 	.byte	0x03, 0x1b
        /*003e*/ 	.short	0x00ff


	//----- nvinfo : EIATTR_MERCURY_ISA_VERSION
	.align		4
        /*0040*/ 	.byte	0x03, 0x5f
        /*0042*/ 	.short	0x0101


	//----- nvinfo : EIATTR_VRC_CTA_INIT_COUNT
	.align		4
        /*0044*/ 	.byte	0x02, 0x4a
	.zero		1
	.zero		1


	//----- nvinfo : EIATTR_EXIT_INSTR_OFFSETS
	.align		4
        /*0048*/ 	.byte	0x04, 0x1c
        /*004a*/ 	.short	(.L_45 - .L_44)


	//   ....[0]....
.L_44:
        /*004c*/ 	.word	0x00000070


	//   ....[1]....
        /*0050*/ 	.word	0x00000200


	//   ....[2]....
        /*0054*/ 	.word	0x00000bf0


	//----- nvinfo : EIATTR_CRS_STACK_SIZE
	.align		4
.L_45:
        /*0058*/ 	.byte	0x04, 0x1e
        /*005a*/ 	.short	(.L_47 - .L_46)
.L_46:
        /*005c*/ 	.word	0x00000000


	//----- nvinfo : EIATTR_CBANK_PARAM_SIZE
	.align		4
.L_47:
        /*0060*/ 	.byte	0x03, 0x19
        /*0062*/ 	.short	0x0014


	//----- nvinfo : EIATTR_PARAM_CBANK
	.align		4
        /*0064*/ 	.byte	0x04, 0x0a
        /*0066*/ 	.short	(.L_49 - .L_48)
	.align		4
.L_48:
        /*0068*/ 	.word	index@(.nv.constant0._Z17resolveCollisionsP6SphereP13CollisionPairi)
        /*006c*/ 	.short	0x0380
        /*006e*/ 	.short	0x0014


	//----- nvinfo : EIATTR_SW_WAR
	.align		4
.L_49:
        /*0070*/ 	.byte	0x04, 0x36
        /*0072*/ 	.short	(.L_51 - .L_50)
.L_50:
        /*0074*/ 	.word	0x00000008
.L_51:


//--------------------- .nv.info._Z16detectCollisionsP6SpherePiS1_S1_S1_P13CollisionPairii --------------------------
	.section	.nv.info._Z16detectCollisionsP6SpherePiS1_S1_S1_P13CollisionPairii,"",@"SHT_CUDA_INFO"
	.sectionflags	@""
	.align	4


	//----- nvinfo : EIATTR_CUDA_API_VERSION
	.align		4
        /*0000*/ 	.byte	0x04, 0x37
        /*0002*/ 	.short	(.L_53 - .L_52)
.L_52:
        /*0004*/ 	.word	0x00000082


	//----- nvinfo : EIATTR_KPARAM_INFO
	.align		4
.L_53:
        /*0008*/ 	.byte	0x04, 0x17
        /*000a*/ 	.short	(.L_55 - .L_54)
.L_54:
        /*000c*/ 	.word	0x00000000
        /*0010*/ 	.short	0x0007
        /*0012*/ 	.short	0x0034
        /*0014*/ 	.byte	0x00, 0xf0, 0x11, 0x00


	//----- nvinfo : EIATTR_KPARAM_INFO
	.align		4
.L_55:
        /*0018*/ 	.byte	0x04, 0x17
        /*001a*/ 	.short	(.L_57 - .L_56)
.L_56:
        /*001c*/ 	.word	0x00000000
        /*0020*/ 	.short	0x0006
        /*0022*/ 	.short	0x0030
        /*0024*/ 	.byte	0x00, 0xf0, 0x11, 0x00


	//----- nvinfo : EIATTR_KPARAM_INFO
	.align		4
.L_57:
        /*0028*/ 	.byte	0x04, 0x17
        /*002a*/ 	.short	(.L_59 - .L_58)
.L_58:
        /*002c*/ 	.word	0x00000000
        /*0030*/ 	.short	0x0005
        /*0032*/ 	.short	0x0028
        /*0034*/ 	.byte	0x00, 0xf5, 0x21, 0x00


	//----- nvinfo : EIATTR_KPARAM_INFO
	.align		4
.L_59:
        /*0038*/ 	.byte	0x04, 0x17
        /*003a*/ 	.short	(.L_61 - .L_60)
.L_60:
        /*003c*/ 	.word	0x00000000
        /*0040*/ 	.short	0x0004
        /*0042*/ 	.short	0x0020
        /*0044*/ 	.byte	0x00, 0xf5, 0x21, 0x00


	//----- nvinfo : EIATTR_KPARAM_INFO
	.align		4
.L_61:
        /*0048*/ 	.byte	0x04, 0x17
        /*004a*/ 	.short	(.L_63 - .L_62)
.L_62:
        /*004c*/ 	.word	0x00000000
        /*0050*/ 	.short	0x0003
        /*0052*/ 	.short	0x0018
        /*0054*/ 	.byte	0x00, 0xf5, 0x21, 0x00


	//----- nvinfo : EIATTR_KPARAM_INFO
	.align		4
.L_63:
        /*0058*/ 	.byte	0x04, 0x17
        /*005a*/ 	.short	(.L_65 - .L_64)
.L_64:
        /*005c*/ 	.word	0x00000000
        /*0060*/ 	.short	0x0002
        /*0062*/ 	.short	0x0010
        /*0064*/ 	.byte	0x00, 0xf5, 0x21, 0x00


	//----- nvinfo : EIATTR_KPARAM_INFO
	.align		4
.L_65:
        /*0068*/ 	.byte	0x04, 0x17
        /*006a*/ 	.short	(.L_67 - .L_66)
.L_66:
        /*006c*/ 	.word	0x00000000
        /*0070*/ 	.short	0x0001
        /*0072*/ 	.short	0x0008
        /*0074*/ 	.byte	0x00, 0xf5, 0x21, 0x00


	//----- nvinfo : EIATTR_KPARAM_INFO
	.align		4
.L_67:
        /*0078*/ 	.byte	0x04, 0x17
        /*007a*/ 	.short	(.L_69 - .L_68)
.L_68:
        /*007c*/ 	.word	0x00000000
        /*0080*/ 	.short	0x0000
        /*0082*/ 	.short	0x0000
        /*0084*/ 	.byte	0x00, 0xf5, 0x21, 0x00


	//----- nvinfo : EIATTR_SPARSE_MMA_MASK
	.align		4
.L_69:
        /*0088*/ 	.byte	0x03, 0x50
        /*008a*/ 	.short	0x0000


	//----- nvinfo : EIATTR_MAXREG_COUNT
	.align		4
        /*008c*/ 	.byte	0x03, 0x1b
        /*008e*/ 	.short	0x00ff


	//----- nvinfo : EIATTR_MERCURY_ISA_VERSION
	.align		4
        /*0090*/ 	.byte	0x03, 0x5f
        /*0092*/ 	.short	0x0101


	//----- nvinfo : EIATTR_INT_WARP_WIDE_INSTR_OFFSETS
	.align		4
        /*0094*/ 	.byte	0x04, 0x31
        /*0096*/ 	.short	(.L_71 - .L_70)


	//   ....[0]....
.L_70:
        /*0098*/ 	.word	0x00000990


	//   ....[1]....
        /*009c*/ 	.word	0x00000a30


	//   ....[2]....
        /*00a0*/ 	.word	0x00000f10


	//   ....[3]....
        /*00a4*/ 	.word	0x00000fb0


	//   ....[4]....
        /*00a8*/ 	.word	0x000013d0


	//   ....[5]....
        /*00ac*/ 	.word	0x00001470


	//----- nvinfo : EIATTR_VRC_CTA_INIT_COUNT
	.align		4
.L_71:
        /*00b0*/ 	.byte	0x02, 0x4a
	.zero		1
	.zero		1


	//----- nvinfo : EIATTR_EXIT_INSTR_OFFSETS
	.align		4
        /*00b4*/ 	.byte	0x04, 0x1c
        /*00b6*/ 	.short	(.L_73 - .L_72)


	//   ....[0]....
.L_72:
        /*00b8*/ 	.word	0x00000070


	//   ....[1]....
        /*00bc*/ 	.word	0x000015f0


	//----- nvinfo : EIATTR_CRS_STACK_SIZE
	.align		4
.L_73:
        /*00c0*/ 	.byte	0x04, 0x1e
        /*00c2*/ 	.short	(.L_75 - .L_74)
.L_74:
        /*00c4*/ 	.word	0x00000000


	//----- nvinfo : EIATTR_CBANK_PARAM_SIZE
	.align		4
.L_75:
        /*00c8*/ 	.byte	0x03, 0x19
        /*00ca*/ 	.short	0x0038


	//----- nvinfo : EIATTR_PARAM_CBANK
	.align		4
        /*00cc*/ 	.byte	0x04, 0x0a
        /*00ce*/ 	.short	(.L_77 - .L_76)
	.align		4
.L_76:
        /*00d0*/ 	.word	index@(.nv.constant0._Z16detectCollisionsP6SpherePiS1_S1_S1_P13CollisionPairii)
        /*00d4*/ 	.short	0x0380
        /*00d6*/ 	.short	0x0038


	//----- nvinfo : EIATTR_SW_WAR
	.align		4
.L_77:
        /*00d8*/ 	.byte	0x04, 0x36
        /*00da*/ 	.short	(.L_79 - .L_78)
.L_78:
        /*00dc*/ 	.word	0x00000008
.L_79:


//--------------------- .nv.info._Z14findCellBoundsPiS_S_i --------------------------
	.section	.nv.info._Z14findCellBoundsPiS_S_i,"",@"SHT_CUDA_INFO"
	.sectionflags	@""
	.align	4


	//----- nvinfo : EIATTR_CUDA_API_VERSION
	.align		4
        /*0000*/ 	.byte	0x04, 0x37
        /*0002*/ 	.short	(.L_81 - .L_80)
.L_80:
        /*0004*/ 	.word	0x00000082


	//----- nvinfo : EIATTR_KPARAM_INFO
	.align		4
.L_81:
        /*0008*/ 	.byte	0x04, 0x17
        /*000a*/ 	.short	(.L_83 - .L_82)
.L_82:
        /*000c*/ 	.word	0x00000000
        /*0010*/ 	.short	0x0003
        /*0012*/ 	.short	0x0018
        /*0014*/ 	.byte	0x00, 0xf0, 0x11, 0x00


	//----- nvinfo : EIATTR_KPARAM_INFO
	.align		4
.L_83:
        /*0018*/ 	.byte	0x04, 0x17
        /*001a*/ 	.short	(.L_85 - .L_84)
.L_84:
        /*001c*/ 	.word	0x00000000
        /*0020*/ 	.short	0x0002
        /*0022*/ 	.short	0x0010
        /*0024*/ 	.byte	0x00, 0xf5, 0x21, 0x00


	//----- nvinfo : EIATTR_KPARAM_INFO
	.align		4
.L_85:
        /*0028*/ 	.byte	0x04, 0x17
        /*002a*/ 	.short	(.L_87 - .L_86)
.L_86:
        /*002c*/ 	.word	0x00000000
        /*0030*/ 	.short	0x0001
        /*0032*/ 	.short	0x0008
        /*0034*/ 	.byte	0x00, 0xf5, 0x21, 0x00


	//----- nvinfo : EIATTR_KPARAM_INFO
	.align		4
.L_87:
        /*0038*/ 	.byte	0x04, 0x17
        /*003a*/ 	.short	(.L_89 - .L_88)
.L_88:
        /*003c*/ 	.word	0x00000000
        /*0040*/ 	.short	0x0000
        /*0042*/ 	.short	0x0000
        /*0044*/ 	.byte	0x00, 0xf5, 0x21, 0x00


	//----- nvinfo : EIATTR_SPARSE_MMA_MASK
	.align		4
.L_89:
        /*0048*/ 	.byte	0x03, 0x50
        /*004a*/ 	.short	0x0000


	//----- nvinfo : EIATTR_MAXREG_COUNT
	.align		4
        /*004c*/ 	.byte	0x03, 0x1b
        /*004e*/ 	.short	0x00ff


	//----- nvinfo : EIATTR_MERCURY_ISA_VERSION
	.align		4
        /*0050*/ 	.byte	0x03, 0x5f
        /*0052*/ 	.short	0x0101


	//----- nvinfo : EIATTR_VRC_CTA_INIT_COUNT
	.align		4
        /*0054*/ 	.byte	0x02, 0x4a
	.zero		1
	.zero		1


	//----- nvinfo : EIATTR_EXIT_INSTR_OFFSETS
	.align		4
        /*0058*/ 	.byte	0x04, 0x1c
        /*005a*/ 	.short	(.L_91 - .L_90)


	//   ....[0]....
.L_90:
        /*005c*/ 	.word	0x00000070


	//   ....[1]....
        /*0060*/ 	.word	0x00000200


	//   ....[2]....
        /*0064*/ 	.word	0x00000260


	//----- nvinfo : EIATTR_CRS_STACK_SIZE
	.align		4
.L_91:
        /*0068*/ 	.byte	0x04, 0x1e
        /*006a*/ 	.short	(.L_93 - .L_92)
.L_92:
        /*006c*/ 	.word	0x00000000


	//----- nvinfo : EIATTR_CBANK_PARAM_SIZE
	.align		4
.L_93:
        /*0070*/ 	.byte	0x03, 0x19
        /*0072*/ 	.short	0x001c


	//----- nvinfo : EIATTR_PARAM_CBANK
	.align		4
        /*0074*/ 	.byte	0x04, 0x0a
        /*0076*/ 	.short	(.L_95 - .L_94)
	.align		4
.L_94:
        /*0078*/ 	.word	index@(.nv.constant0._Z14findCellBoundsPiS_S_i)
        /*007c*/ 	.short	0x0380
        /*007e*/ 	.short	0x001c


	//----- nvinfo : EIATTR_SW_WAR
	.align		4
.L_95:
        /*0080*/ 	.byte	0x04, 0x36
        /*0082*/ 	.short	(.L_97 - .L_96)
.L_96:
        /*0084*/ 	.word	0x00000008
.L_97:


//--------------------- .nv.info._Z13computeHashesP6SpherePiS1_i --------------------------
	.section	.nv.info._Z13computeHashesP6SpherePiS1_i,"",@"SHT_CUDA_INFO"
	.sectionflags	@""
	.align	4


	//----- nvinfo : EIATTR_CUDA_API_VERSION
	.align		4
        /*0000*/ 	.byte	0x04, 0x37
        /*0002*/ 	.short	(.L_99 - .L_98)
.L_98:
        /*0004*/ 	.word	0x00000082


	//----- nvinfo : EIATTR_KPARAM_INFO
	.align		4
.L_99:
        /*0008*/ 	.byte	0x04, 0x17
        /*000a*/ 	.short	(.L_101 - .L_100)
.L_100:
        /*000c*/ 	.word	0x00000000
        /*0010*/ 	.short	0x0003
        /*0012*/ 	.short	0x0018
        /*0014*/ 	.byte	0x00, 0xf0, 0x11, 0x00


	//----- nvinfo : EIATTR_KPARAM_INFO
	.align		4
.L_101:
        /*0018*/ 	.byte	0x04, 0x17
        /*001a*/ 	.short	(.L_103 - .L_102)
.L_102:
        /*001c*/ 	.word	0x00000000
        /*0020*/ 	.short	0x0002
        /*0022*/ 	.short	0x0010
        /*0024*/ 	.byte	0x00, 0xf5, 0x21, 0x00


	//----- nvinfo : EIATTR_KPARAM_INFO
	.align		4
.L_103:
        /*0028*/ 	.byte	0x04, 0x17
        /*002a*/ 	.short	(.L_105 - .L_104)
.L_104:
        /*002c*/ 	.word	0x00000000
        /*0030*/ 	.short	0x0001
        /*0032*/ 	.short	0x0008
        /*0034*/ 	.byte	0x00, 0xf5, 0x21, 0x00


	//----- nvinfo : EIATTR_KPARAM_INFO
	.align		4
.L_105:
        /*0038*/ 	.byte	0x04, 0x17
        /*003a*/ 	.short	(.L_107 - .L_106)
.L_106:
        /*003c*/ 	.word	0x00000000
        /*0040*/ 	.short	0x0000
        /*0042*/ 	.short	0x0000
        /*0044*/ 	.byte	0x00, 0xf5, 0x21, 0x00


	//----- nvinfo : EIATTR_SPARSE_MMA_MASK
	.align		4
.L_107:
        /*0048*/ 	.byte	0x03, 0x50
        /*004a*/ 	.short	0x0000


	//----- nvinfo : EIATTR_MAXREG_COUNT
	.align		4
        /*004c*/ 	.byte	0x03, 0x1b
        /*004e*/ 	.short	0x00ff


	//----- nvinfo : EIATTR_MERCURY_ISA_VERSION
	.align		4
        /*0050*/ 	.byte	0x03, 0x5f
        /*0052*/ 	.short	0x0101


	//----- nvinfo : EIATTR_VRC_CTA_INIT_COUNT
	.align		4
        /*0054*/ 	.byte	0x02, 0x4a
	.zero		1
	.zero		1


	//----- nvinfo : EIATTR_EXIT_INSTR_OFFSETS
	.align		4
        /*0058*/ 	.byte	0x04, 0x1c
        /*005a*/ 	.short	(.L_109 - .L_108)


	//   ....[0]....
.L_108:
        /*005c*/ 	.word	0x00000070


	//   ....[1]....
        /*0060*/ 	.word	0x00000480


	//----- nvinfo : EIATTR_CRS_STACK_SIZE
	.align		4
.L_109:
        /*0064*/ 	.byte	0x04, 0x1e
        /*0066*/ 	.short	(.L_111 - .L_110)
.L_110:
        /*0068*/ 	.word	0x00000000


	//----- nvinfo : EIATTR_CBANK_PARAM_SIZE
	.align		4
.L_111:
        /*006c*/ 	.byte	0x03, 0x19
        /*006e*/ 	.short	0x001c


	//----- nvinfo : EIATTR_PARAM_CBANK
	.align		4
        /*0070*/ 	.byte	0x04, 0x0a
        /*0072*/ 	.short	(.L_113 - .L_112)
	.align		4
.L_112:
        /*0074*/ 	.word	index@(.nv.constant0._Z13computeHashesP6SpherePiS1_i)
        /*0078*/ 	.short	0x0380
        /*007a*/ 	.short	0x001c


	//----- nvinfo : EIATTR_SW_WAR
	.align		4
.L_113:
        /*007c*/ 	.byte	0x04, 0x36
        /*007e*/ 	.short	(.L_115 - .L_114)
.L_114:
        /*0080*/ 	.word	0x00000008
.L_115:


//--------------------- .nv.callgraph             --------------------------
	.section	.nv.callgraph,"",@"SHT_CUDA_CALLGRAPH"
	.align	4
	.sectionentsize	8
	.align		4
        /*0000*/ 	.word	0x00000000
	.align		4
        /*0004*/ 	.word	0xffffffff
	.align		4
        /*0008*/ 	.word	0x00000000
	.align		4
        /*000c*/ 	.word	0xfffffffe
	.align		4
        /*0010*/ 	.word	0x00000000
	.align		4
        /*0014*/ 	.word	0xfffffffd
	.align		4
        /*0018*/ 	.word	0x00000000
	.align		4
        /*001c*/ 	.word	0xfffffffc


//--------------------- .text._Z17resolveCollisionsP6SphereP13CollisionPairi --------------------------
	.section	.text._Z17resolveCollisionsP6SphereP13CollisionPairi,"ax",@progbits
	.align	128
        .global         _Z17resolveCollisionsP6SphereP13CollisionPairi
        .type           _Z17resolveCollisionsP6SphereP13CollisionPairi,@function
        .size           _Z17resolveCollisionsP6SphereP13CollisionPairi,(.L_x_117 - _Z17resolveCollisionsP6SphereP13CollisionPairi)
        .other          _Z17resolveCollisionsP6SphereP13CollisionPairi,@"STO_CUDA_ENTRY STV_DEFAULT"
_Z17resolveCollisionsP6SphereP13CollisionPairi:
.text._Z17resolveCollisionsP6SphereP13CollisionPairi:
[----:B------:R-:W-:Y:S01]  /*0000*/  LDC R1, c[0x0][0x37c] ;  /* 0x0000df00ff017b82 */ /* 0x000fe20000000800 */
[----:B------:R-:W0:Y:S07]  /*0010*/  S2R R0, SR_TID.X ;  /* 0x0000000000007919 */ /* 0x000e2e0000002100 */
[----:B------:R-:W0:Y:S01]  /*0020*/  S2UR UR4, SR_CTAID.X ;  /* 0x00000000000479c3 */ /* 0x000e220000002500 */
[----:B------:R-:W1:Y:S07]  /*0030*/  LDCU UR5, c[0x0][0x390] ;  /* 0x00007200ff0577ac */ /* 0x000e6e0008000800 */
[----:B------:R-:W0:Y:S02]  /*0040*/  LDC R3, c[0x0][0x360] ;  /* 0x0000d800ff037b82 */ /* 0x000e240000000800 */
[----:B0-----:R-:W-:-:S05]  /*0050*/  IMAD R3, R3, UR4, R0 ;  /* 0x0000000403037c24 */ /* 0x001fca000f8e0200 */
[----:B-1----:R-:W-:-:S13]  /*0060*/  ISETP.GE.AND P0, PT, R3, UR5, PT ;  /* 0x0000000503007c0c */ /* 0x002fda000bf06270 */
[----:B------:R-:W-:Y:S05]  /*0070*/  @P0 EXIT ;  /* 0x000000000000094d */ /* 0x000fea0003800000 */
[----:B------:R-:W0:Y:S01]  /*0080*/  LDC.64 R14, c[0x0][0x388] ;  /* 0x0000e200ff0e7b82 */ /* 0x000e220000000a00 */
[----:B------:R-:W1:Y:S07]  /*0090*/  LDCU.64 UR4, c[0x0][0x358] ;  /* 0x00006b00ff0477ac */ /* 0x000e6e0008000a00 */
[----:B------:R-:W2:Y:S01]  /*00a0*/  LDC.64 R6, c[0x0][0x380] ;  /* 0x0000e000ff067b82 */ /* 0x000ea20000000a00 */
[----:B0-----:R-:W-:-:S05]  /*00b0*/  IMAD.WIDE R14, R3, 0x18, R14 ;  /* 0x00000018030e7825 */ /* 0x001fca00078e020e */
[----:B-1----:R-:W2:Y:S04]  /*00c0*/  LDG.E R9, desc[UR4][R14.64] ;  /* 0x000000040e097981 */ /* 0x002ea8000c1e1900 */
[----:B------:R-:W3:Y:S04]  /*00d0*/  LDG.E R3, desc[UR4][R14.64+0x4] ;  /* 0x000004040e037981 */ /* 0x000ee8000c1e1900 */
[----:B------:R-:W4:Y:S04]  /*00e0*/  LDG.E R13, desc[UR4][R14.64+0xc] ;  /* 0x00000c040e0d7981 */ /* 0x000f28000c1e1900 */
[----:B------:R-:W5:Y:S04]  /*00f0*/  LDG.E R12, desc[UR4][R14.64+0x8] ;  /* 0x000008040e0c7981 */ /* 0x000f68000c1e1900 */
[----:B------:R-:W5:Y:S01]  /*0100*/  LDG.E R10, desc[UR4][R14.64+0x10] ;  /* 0x000010040e0a7981 */ /* 0x000f62000c1e1900 */
[----:B--2---:R-:W-:-:S04]  /*0110*/  IMAD.WIDE R8, R9, 0x20, R6 ;  /* 0x0000002009087825 */ /* 0x004fc800078e0206 */
[----:B---3--:R-:W-:Y:S01]  /*0120*/  IMAD.WIDE R6, R3, 0x20, R6 ;  /* 0x0000002003067825 */ /* 0x008fe200078e0206 */
[----:B------:R-:W2:Y:S04]  /*0130*/  LDG.E R5, desc[UR4][R8.64+0x10] ;  /* 0x0000100408057981 */ /* 0x000ea8000c1e1900 */
[----:B------:R-:W2:Y:S04]  /*0140*/  LDG.E R2, desc[UR4][R6.64+0x10] ;  /* 0x0000100406027981 */ /* 0x000ea8000c1e1900 */
[----:B------:R-:W3:Y:S04]  /*0150*/  LDG.E R3, desc[UR4][R8.64+0xc] ;  /* 0x00000c0408037981 */ /* 0x000ee8000c1e1900 */
[----:B------:R-:W3:Y:S04]  /*0160*/  LDG.E R0, desc[UR4][R6.64+0xc] ;  /* 0x00000c0406007981 */ /* 0x000ee8000c1e1900 */
[----:B------:R-:W5:Y:S04]  /*0170*/  LDG.E R11, desc[UR4][R8.64+0x14] ;  /* 0x00001404080b7981 */ /* 0x000f68000c1e1900 */
[----:B------:R-:W5:Y:S01]  /*0180*/  LDG.E R4, desc[UR4][R6.64+0x14] ;  /* 0x0000140406047981 */ /* 0x000f62000c1e1900 */
[----:B--2---:R-:W-:-:S04]  /*0190*/  FADD R2, R2, -R5 ;  /* 0x8000000502027221 */ /* 0x004fc80000000000 */
[----:B----4-:R-:W-:Y:S01]  /*01a0*/  FMUL R5, R13, R2 ;  /* 0x000000020d057220 */ /* 0x010fe20000400000 */
[----:B---3--:R-:W-:-:S04]  /*01b0*/  FADD R3, R0, -R3 ;  /* 0x8000000300037221 */ /* 0x008fc80000000000 */
[----:B-----5:R-:W-:Y:S01]  /*01c0*/  FFMA R3, R12, R3, R5 ;  /* 0x000000030c037223 */ /* 0x020fe20000000005 */
[----:B------:R-:W-:-:S04]  /*01d0*/  FADD R11, R4, -R11 ;  /* 0x8000000b040b7221 */ /* 0x000fc80000000000 */
[----:B------:R-:W-:-:S05]  /*01e0*/  FFMA R3, R10, R11, R3 ;  /* 0x0000000b0a037223 */ /* 0x000fca0000000003 */
[----:B------:R-:W-:-:S13]  /*01f0*/  FSETP.GT.AND P0, PT, R3, RZ, PT ;  /* 0x000000ff0300720b */ /* 0x000fda0003f04000 */
[----:B------:R-:W-:Y:S05]  /*0200*/  @P0 EXIT ;  /* 0x000000000000094d */ /* 0x000fea0003800000 */
[----:B------:R-:W2:Y:S04]  /*0210*/  LDG.E R11, desc[UR4][R8.64+0x1c] ;  /* 0x00001c04080b7981 */ /* 0x000ea8000c1e1900 */
[----:B------:R0:W5:Y:S01]  /*0220*/  LDG.E R14, desc[UR4][R14.64+0x14] ;  /* 0x000014040e0e7981 */ /* 0x000162000c1e1900 */
[----:B------:R-:W-:Y:S01]  /*0230*/  BSSY.RECONVERGENT B0, `(.L_x_0) ;  /* 0x000000f000007945 */ /* 0x000fe20003800200 */
[----:B--2---:R-:W-:-:S04]  /*0240*/  IADD3 R0, PT, PT, R11, 0x1800000, RZ ;  /* 0x018000000b007810 */ /* 0x004fc80007ffe0ff */
[----:B------:R-:W-:-:S04]  /*0250*/  LOP3.LUT R0, R0, 0x7f800000, RZ, 0xc0, !PT ;  /* 0x7f80000000007812 */ /* 0x000fc800078ec0ff */
[----:B------:R-:W-:Y:S01]  /*0260*/  ISETP.GT.U32.AND P0, PT, R0, 0x1ffffff, PT ;  /* 0x01ffffff0000780c */ /* 0x000fe20003f04070 */
[----:B------:R-:W-:-:S12]  /*0270*/  FMUL R0, R3, -1.8999999761581420898 ;  /* 0xbff3333303007820 */ /* 0x000fd80000400000 */
[----:B0-----:R-:W-:Y:S05]  /*0280*/  @P0 BRA `(.L_x_1) ;  /* 0x0000000000140947 */ /* 0x001fea0003800000 */
[----:B------:R-:W-:Y:S01]  /*0290*/  IMAD.MOV.U32 R2, RZ, RZ, R11 ;  /* 0x000000ffff027224 */ /* 0x000fe200078e000b */
[----:B------:R-:W-:-:S07]  /*02a0*/  MOV R16, 0x2c0 ;  /* 0x000002c000107802 */ /* 0x000fce0000000f00 */
[----:B-----5:R-:W-:Y:S05]  /*02b0*/  CALL.REL.NOINC `($__internal_0_$__cuda_sm20_rcp_rn_f32_slowpath) ;  /* 0x0000000800507944 */ /* 0x020fea0003c00000 */
[----:B------:R-:W-:Y:S01]  /*02c0*/  MOV R4, R5 ;  /* 0x0000000500047202 */ /* 0x000fe20000000f00 */
[----:B------:R-:W-:Y:S06]  /*02d0*/  BRA `(.L_x_2) ;  /* 0x0000000000107947 */ /* 0x000fec0003800000 */
.L_x_1:
[----:B------:R-:W0:Y:S02]  /*02e0*/  MUFU.RCP R4, R11 ;  /* 0x0000000b00047308 */ /* 0x000e240000001000 */
[----:B0-----:R-:W-:-:S04]  /*02f0*/  FFMA R2, R11, R4, -1 ;  /* 0xbf8000000b027423 */ /* 0x001fc80000000004 */
[----:B------:R-:W-:-:S04]  /*0300*/  FADD.FTZ R3, -R2, -RZ ;  /* 0x800000ff02037221 */ /* 0x000fc80000010100 */
[----:B------:R-:W-:-:S07]  /*0310*/  FFMA R4, R4, R3, R4 ;  /* 0x0000000304047223 */ /* 0x000fce0000000004 */
.L_x_2:
[----:B------:R-:W-:Y:S05]  /*0320*/  BSYNC.RECONVERGENT B0 ;  /* 0x0000000000007941 */ /* 0x000fea0003800200 */
.L_x_0:
[----:B------:R-:W2:Y:S01]  /*0330*/  LDG.E R2, desc[UR4][R6.64+0x1c] ;  /* 0x00001c0406027981 */ /* 0x000ea2000c1e1900 */
[----:B------:R-:W-:Y:S01]  /*0340*/  BSSY.RECONVERGENT B0, `(.L_x_3) ;  /* 0x000000d000007945 */ /* 0x000fe20003800200 */
[----:B--2---:R-:W-:-:S05]  /*0350*/  VIADD R3, R2, 0x1800000 ;  /* 0x0180000002037836 */ /* 0x004fca0000000000 */
[----:B------:R-:W-:-:S04]  /*0360*/  LOP3.LUT R3, R3, 0x7f800000, RZ, 0xc0, !PT ;  /* 0x7f80000003037812 */ /* 0x000fc800078ec0ff */
[----:B------:R-:W-:-:S13]  /*0370*/  ISETP.GT.U32.AND P0, PT, R3, 0x1ffffff, PT ;  /* 0x01ffffff0300780c */ /* 0x000fda0003f04070 */
[----:B------:R-:W-:Y:S05]  /*0380*/  @P0 BRA `(.L_x_4) ;  /* 0x0000000000100947 */ /* 0x000fea0003800000 */
[----:B------:R-:W-:-:S07]  /*0390*/  MOV R16, 0x3b0 ;  /* 0x000003b000107802 */ /* 0x000fce0000000f00 */
[----:B-----5:R-:W-:Y:S05]  /*03a0*/  CALL.REL.NOINC `($__internal_0_$__cuda_sm20_rcp_rn_f32_slowpath) ;  /* 0x0000000800147944 */ /* 0x020fea0003c00000 */
[----:B------:R-:W-:Y:S01]  /*03b0*/  MOV R3, R5 ;  /* 0x0000000500037202 */ /* 0x000fe20000000f00 */
[----:B------:R-:W-:Y:S06]  /*03c0*/  BRA `(.L_x_5) ;  /* 0x0000000000107947 */ /* 0x000fec0003800000 */
.L_x_4:
[----:B------:R-:W0:Y:S02]  /*03d0*/  MUFU.RCP R3, R2 ;  /* 0x0000000200037308 */ /* 0x000e240000001000 */
[----:B0-----:R-:W-:-:S04]  /*03e0*/  FFMA R5, R2, R3, -1 ;  /* 0xbf80000002057423 */ /* 0x001fc80000000003 */
[----:B------:R-:W-:-:S04]  /*03f0*/  FADD.FTZ R16, -R5, -RZ ;  /* 0x800000ff05107221 */ /* 0x000fc80000010100 */
[----:B------:R-:W-:-:S07]  /*0400*/  FFMA R3, R3, R16, R3 ;  /* 0x0000001003037223 */ /* 0x000fce0000000003 */
.L_x_5:
[----:B------:R-:W-:Y:S05]  /*0410*/  BSYNC.RECONVERGENT B0 ;  /* 0x0000000000007941 */ /* 0x000fea0003800200 */
.L_x_3:
[----:B------:R-:W-:Y:S01]  /*0420*/  FADD R5, R3, R4 ;  /* 0x0000000403057221 */ /* 0x000fe20000000000 */
[----:B------:R-:W-:Y:S03]  /*0430*/  BSSY.RECONVERGENT B0, `(.L_x_6) ;  /* 0x000000d000007945 */ /* 0x000fe60003800200 */
[----:B------:R-:W0:Y:S08]  /*0440*/  MUFU.RCP R2, R5 ;  /* 0x0000000500027308 */ /* 0x000e300000001000 */
[----:B------:R-:W1:Y:S01]  /*0450*/  FCHK P0, R0, R5 ;  /* 0x0000000500007302 */ /* 0x000e620000000000 */
[----:B0-----:R-:W-:-:S04]  /*0460*/  FFMA R3, -R5, R2, 1 ;  /* 0x3f80000005037423 */ /* 0x001fc80000000102 */
[----:B------:R-:W-:-:S04]  /*0470*/  FFMA R3, R2, R3, R2 ;  /* 0x0000000302037223 */ /* 0x000fc80000000002 */
[----:B------:R-:W-:-:S04]  /*0480*/  FFMA R2, R0, R3, RZ ;  /* 0x0000000300027223 */ /* 0x000fc800000000ff */
[----:B------:R-:W-:-:S04]  /*0490*/  FFMA R4, -R5, R2, R0 ;  /* 0x0000000205047223 */ /* 0x000fc80000000100 */
[----:B------:R-:W-:Y:S01]  /*04a0*/  FFMA R3, R3, R4, R2 ;  /* 0x0000000403037223 */ /* 0x000fe20000000002 */
[----:B-1----:R-:W-:Y:S06]  /*04b0*/  @!P0 BRA `(.L_x_7) ;  /* 0x0000000000108947 */ /* 0x002fec0003800000 */
[----:B------:R-:W-:Y:S01]  /*04c0*/  IMAD.MOV.U32 R4, RZ, RZ, R0 ;  /* 0x000000ffff047224 */ /* 0x000fe200078e0000 */
[----:B------:R-:W-:-:S07]  /*04d0*/  MOV R16, 0x4f0 ;  /* 0x000004f000107802 */ /* 0x000fce0000000f00 */
[----:B-----5:R-:W-:Y:S05]  /*04e0*/  CALL.REL.NOINC `($__internal_1_$__cuda_sm3x_div_rn_noftz_f32_slowpath) ;  /* 0x0000000800947944 */ /* 0x020fea0003c00000 */
[----:B------:R-:W-:-:S07]  /*04f0*/  MOV R3, R15 ;  /* 0x0000000f00037202 */ /* 0x000fce0000000f00 */
.L_x_7:
[----:B------:R-:W-:Y:S05]  /*0500*/  BSYNC.RECONVERGENT B0 ;  /* 0x0000000000007941 */ /* 0x000fea0003800200 */
.L_x_6:
[----:B------:R-:W0:Y:S01]  /*0510*/  MUFU.RCP R5, R11 ;  /* 0x0000000b00057308 */ /* 0x000e220000001000 */
[----:B------:R-:W-:Y:S01]  /*0520*/  FMUL R0, R12, R3 ;  /* 0x000000030c007220 */ /* 0x000fe20000400000 */
[----:B------:R-:W-:Y:S06]  /*0530*/  BSSY.RECONVERGENT B0, `(.L_x_8) ;  /* 0x000000f000007945 */ /* 0x000fec0003800200 */
[----:B------:R-:W1:Y:S01]  /*0540*/  FCHK P0, -R0, R11 ;  /* 0x0000000b00007302 */ /* 0x000e620000000100 */
[----:B0-----:R-:W-:-:S04]  /*0550*/  FFMA R2, -R11, R5, 1 ;  /* 0x3f8000000b027423 */ /* 0x001fc80000000105 */
[----:B------:R-:W-:Y:S01]  /*0560*/  FFMA R5, R5, R2, R5 ;  /* 0x0000000205057223 */ /* 0x000fe20000000005 */
[-C--:B------:R-:W-:Y:S01]  /*0570*/  FMUL R2, R13, R3.reuse ;  /* 0x000000030d027220 */ /* 0x080fe20000400000 */
[----:B------:R-:W-:Y:S02]  /*0580*/  FMUL R3, R10, R3 ;  /* 0x000000030a037220 */ /* 0x000fe40000400000 */
[----:B------:R-:W-:-:S04]  /*0590*/  FFMA R4, -R0, R5, RZ ;  /* 0x0000000500047223 */ /* 0x000fc800000001ff */
[----:B------:R-:W-:-:S04]  /*05a0*/  FFMA R15, -R11, R4, -R0 ;  /* 0x000000040b0f7223 */ /* 0x000fc80000000900 */
[----:B------:R-:W-:Y:S01]  /*05b0*/  FFMA R5, R5, R15, R4 ;  /* 0x0000000f05057223 */ /* 0x000fe20000000004 */
[----:B-1----:R-:W-:Y:S06]  /*05c0*/  @!P0 BRA `(.L_x_9) ;  /* 0x0000000000148947 */ /* 0x002fec0003800000 */
[----:B------:R-:W-:Y:S02]  /*05d0*/  IMAD.MOV.U32 R5, RZ, RZ, R11 ;  /* 0x000000ffff057224 */ /* 0x000fe400078e000b */
[----:B------:R-:W-:Y:S01]  /*05e0*/  FADD R4, -R0, -RZ ;  /* 0x800000ff00047221 */ /* 0x000fe20000000100 */
[----:B------:R-:W-:-:S07]  /*05f0*/  MOV R16, 0x610 ;  /* 0x0000061000107802 */ /* 0x000fce0000000f00 */
[----:B-----5:R-:W-:Y:S05]  /*0600*/  CALL.REL.NOINC `($__internal_1_$__cuda_sm3x_div_rn_noftz_f32_slowpath) ;  /* 0x00000008004c7944 */ /* 0x020fea0003c00000 */
[----:B------:R-:W-:-:S07]  /*0610*/  MOV R5, R15 ;  /* 0x0000000f00057202 */ /* 0x000fce0000000f00 */
.L_x_9:
[----:B------:R-:W-:Y:S05]  /*0620*/  BSYNC.RECONVERGENT B0 ;  /* 0x0000000000007941 */ /* 0x000fea0003800200 */
.L_x_8:
[----:B------:R0:W-:Y:S04]  /*0630*/  REDG.E.ADD.F32.FTZ.RN.STRONG.GPU desc[UR4][R8.64+0xc], R5 ;  /* 0x00000c05080079a6 */ /* 0x0001e8000c12f304 */
[----:B------:R-:W2:Y:S01]  /*0640*/  LDG.E R11, desc[UR4][R8.64+0x1c] ;  /* 0x00001c04080b7981 */ /* 0x000ea2000c1e1900 */
[----:B------:R-:W-:Y:S01]  /*0650*/  BSSY.RECONVERGENT B0, `(.L_x_10) ;  /* 0x000000d000007945 */ /* 0x000fe20003800200 */
[----:B--2---:R-:W1:Y:S08]  /*0660*/  MUFU.RCP R4, R11 ;  /* 0x0000000b00047308 */ /* 0x004e700000001000 */
[----:B------:R-:W2:Y:S01]  /*0670*/  FCHK P0, -R2, R11 ;  /* 0x0000000b02007302 */ /* 0x000ea20000000100 */
[----:B-1----:R-:W-:-:S04]  /*0680*/  FFMA R15, -R11, R4, 1 ;  /* 0x3f8000000b0f7423 */ /* 0x002fc80000000104 */
[----:B------:R-:W-:-:S04]  /*0690*/  FFMA R15, R4, R15, R4 ;  /* 0x0000000f040f7223 */ /* 0x000fc80000000004 */
[----:B------:R-:W-:-:S04]  /*06a0*/  FFMA R4, -R2, R15, RZ ;  /* 0x0000000f02047223 */ /* 0x000fc800000001ff */
[----:B------:R-:W-:-:S04]  /*06b0*/  FFMA R16, -R11, R4, -R2 ;  /* 0x000000040b107223 */ /* 0x000fc80000000902 */
[----:B------:R-:W-:Y:S01]  /*06c0*/  FFMA R15, R15, R16, R4 ;  /* 0x000000100f0f7223 */ /* 0x000fe20000000004 */
[----:B0-2---:R-:W-:Y:S06]  /*06d0*/  @!P0 BRA `(.L_x_11) ;  /* 0x0000000000108947 */ /* 0x005fec0003800000 */
[----:B------:R-:W-:Y:S02]  /*06e0*/  IMAD.MOV.U32 R5, RZ, RZ, R11 ;  /* 0x000000ffff057224 */ /* 0x000fe400078e000b */
[----:B------:R-:W-:Y:S01]  /*06f0*/  FADD R4, -R2, -RZ ;  /* 0x800000ff02047221 */ /* 0x000fe20000000100 */
[----:B------:R-:W-:-:S07]  /*0700*/  MOV R16, 0x720 ;  /* 0x0000072000107802 */ /* 0x000fce0000000f00 */
[----:B-----5:R-:W-:Y:S05]  /*0710*/  CALL.REL.NOINC `($__internal_1_$__cuda_sm3x_div_rn_noftz_f32_slowpath) ;  /* 0x0000000800087944 */ /* 0x020fea0003c00000 */
.L_x_11:
[----:B------:R-:W-:Y:S05]  /*0720*/  BSYNC.RECONVERGENT B0 ;  /* 0x0000000000007941 */ /* 0x000fea0003800200 */
.L_x_10:
        /* <DEDUP_REMOVED lines=11> */
[----:B------:R-:W-:Y:S01]  /*07e0*/  FADD R4, -R3, -RZ ;  /* 0x800000ff03047221 */ /* 0x000fe20000000100 */
[----:B------:R-:W-:-:S07]  /*07f0*/  MOV R16, 0x810 ;  /* 0x0000081000107802 */ /* 0x000fce0000000f00 */
[----:B-----5:R-:W-:Y:S05]  /*0800*/  CALL.REL.NOINC `($__internal_1_$__cuda_sm3x_div_rn_noftz_f32_slowpath) ;  /* 0x0000000400cc7944 */ /* 0x020fea0003c00000 */
[----:B------:R-:W-:-:S07]  /*0810*/  MOV R11, R15 ;  /* 0x0000000f000b7202 */ /* 0x000fce0000000f00 */
.L_x_13:
[----:B------:R-:W-:Y:S05]  /*0820*/  BSYNC.RECONVERGENT B0 ;  /* 0x0000000000007941 */ /* 0x000fea0003800200 */
.L_x_12:
[----:B------:R0:W-:Y:S04]  /*0830*/  REDG.E.ADD.F32.FTZ.RN.STRONG.GPU desc[UR4][R8.64+0x14], R11 ;  /* 0x0000140b080079a6 */ /* 0x0001e8000c12f304 */
[----:B------:R-:W2:Y:S01]  /*0840*/  LDG.E R5, desc[UR4][R6.64+0x1c] ;  /* 0x00001c0406057981 */ /* 0x000ea2000c1e1900 */
[----:B------:R-:W-:Y:S01]  /*0850*/  BSSY.RECONVERGENT B0, `(.L_x_14) ;  /* 0x000000c000007945 */ /* 0x000fe20003800200 */
[----:B--2---:R-:W1:Y:S08]  /*0860*/  MUFU.RCP R4, R5 ;  /* 0x0000000500047308 */ /* 0x004e700000001000 */
[----:B------:R-:W2:Y:S01]  /*0870*/  FCHK P0, R0, R5 ;  /* 0x0000000500007302 */ /* 0x000ea20000000000 */
[----:B-1----:R-:W-:-:S04]  /*0880*/  FFMA R15, -R5, R4, 1 ;  /* 0x3f800000050f7423 */ /* 0x002fc80000000104 */
[----:B------:R-:W-:-:S04]  /*0890*/  FFMA R15, R4, R15, R4 ;  /* 0x0000000f040f7223 */ /* 0x000fc80000000004 */
[----:B------:R-:W-:-:S04]  /*08a0*/  FFMA R4, R0, R15, RZ ;  /* 0x0000000f00047223 */ /* 0x000fc800000000ff */
[----:B------:R-:W-:-:S04]  /*08b0*/  FFMA R16, -R5, R4, R0 ;  /* 0x0000000405107223 */ /* 0x000fc80000000100 */
[----:B------:R-:W-:Y:S01]  /*08c0*/  FFMA R15, R15, R16, R4 ;  /* 0x000000100f0f7223 */ /* 0x000fe20000000004 */
[----:B0-2---:R-:W-:Y:S06]  /*08d0*/  @!P0 BRA `(.L_x_15) ;  /* 0x00000000000c8947 */ /* 0x005fec0003800000 */
[----:B------:R-:W-:Y:S01]  /*08e0*/  IMAD.MOV.U32 R4, RZ, RZ, R0 ;  /* 0x000000ffff047224 */ /* 0x000fe200078e0000 */
[----:B------:R-:W-:-:S07]  /*08f0*/  MOV R16, 0x910 ;  /* 0x0000091000107802 */ /* 0x000fce0000000f00 */
[----:B-----5:R-:W-:Y:S05]  /*0900*/  CALL.REL.NOINC `($__internal_1_$__cuda_sm3x_div_rn_noftz_f32_slowpath) ;  /* 0x00000004008c7944 */ /* 0x020fea0003c00000 */
.L_x_15:
[----:B------:R-:W-:Y:S05]  /*0910*/  BSYNC.RECONVERGENT B0 ;  /* 0x0000000000007941 */ /* 0x000fea0003800200 */
.L_x_14:
        /* <DEDUP_REMOVED lines=11> */
[----:B------:R-:W-:Y:S02]  /*09d0*/  MOV R4, R2 ;  /* 0x0000000200047202 */ /* 0x000fe40000000f00 */
[----:B------:R-:W-:-:S07]  /*09e0*/  MOV R16, 0xa00 ;  /* 0x00000a0000107802 */ /* 0x000fce0000000f00 */
[----:B-----5:R-:W-:Y:S05]  /*09f0*/  CALL.REL.NOINC `($__internal_1_$__cuda_sm3x_div_rn_noftz_f32_slowpath) ;  /* 0x0000000400507944 */ /* 0x020fea0003c00000 */
[----:B------:R-:W-:-:S07]  /*0a00*/  IMAD.MOV.U32 R11, RZ, RZ, R15 ;  /* 0x000000ffff0b7224 */ /* 0x000fce00078e000f */
.L_x_17:
[----:B------:R-:W-:Y:S05]  /*0a10*/  BSYNC.RECONVERGENT B0 ;  /* 0x0000000000007941 */ /* 0x000fea0003800200 */
.L_x_16:
        /* <DEDUP_REMOVED lines=14> */
.L_x_19:
[----:B------:R-:W-:Y:S05]  /*0b00*/  BSYNC.RECONVERGENT B0 ;  /* 0x0000000000007941 */ /* 0x000fea0003800200 */
.L_x_18:
[----:B-----5:R-:W-:Y:S01]  /*0b10*/  FMUL R3, R14, 0.5 ;  /* 0x3f0000000e037820 */ /* 0x020fe20000400000 */
[----:B------:R-:W-:Y:S03]  /*0b20*/  REDG.E.ADD.F32.FTZ.RN.STRONG.GPU desc[UR4][R6.64+0x14], R15 ;  /* 0x0000140f060079a6 */ /* 0x000fe6000c12f304 */
[-C--:B------:R-:W-:Y:S01]  /*0b30*/  FMUL R5, R12, R3.reuse ;  /* 0x000000030c057220 */ /* 0x080fe20000400000 */
[-C--:B------:R-:W-:Y:S01]  /*0b40*/  FMUL R13, R13, R3.reuse ;  /* 0x000000030d0d7220 */ /* 0x080fe20000400000 */
[----:B------:R-:W-:Y:S02]  /*0b50*/  FMUL R3, R10, R3 ;  /* 0x000000030a037220 */ /* 0x000fe40000400000 */
[----:B------:R-:W-:Y:S01]  /*0b60*/  FADD R11, -R5, -RZ ;  /* 0x800000ff050b7221 */ /* 0x000fe20000000100 */
[----:B------:R-:W-:Y:S01]  /*0b70*/  FADD R17, -R13, -RZ ;  /* 0x800000ff0d117221 */ /* 0x000fe20000000100 */
[----:B------:R-:W-:-:S03]  /*0b80*/  FADD R19, -R3, -RZ ;  /* 0x800000ff03137221 */ /* 0x000fc60000000100 */
[----:B------:R-:W-:Y:S04]  /*0b90*/  REDG.E.ADD.F32.FTZ.RN.STRONG.GPU desc[UR4][R8.64], R11 ;  /* 0x0000000b080079a6 */ /* 0x000fe8000c12f304 */
[----:B------:R-:W-:Y:S04]  /*0ba0*/  REDG.E.ADD.F32.FTZ.RN.STRONG.GPU desc[UR4][R8.64+0x4], R17 ;  /* 0x00000411080079a6 */ /* 0x000fe8000c12f304 */
[----:B------:R-:W-:Y:S04]  /*0bb0*/  REDG.E.ADD.F32.FTZ.RN.STRONG.GPU desc[UR4][R8.64+0x8], R19 ;  /* 0x00000813080079a6 */ /* 0x000fe8000c12f304 */
[----:B------:R-:W-:Y:S04]  /*0bc0*/  REDG.E.ADD.F32.FTZ.RN.STRONG.GPU desc[UR4][R6.64], R5 ;  /* 0x00000005060079a6 */ /* 0x000fe8000c12f304 */
[----:B------:R-:W-:Y:S04]  /*0bd0*/  REDG.E.ADD.F32.FTZ.RN.STRONG.GPU desc[UR4][R6.64+0x4], R13 ;  /* 0x0000040d060079a6 */ /* 0x000fe8000c12f304 */
[----:B------:R-:W-:Y:S01]  /*0be0*/  REDG.E.ADD.F32.FTZ.RN.STRONG.GPU desc[UR4][R6.64+0x8], R3 ;  /* 0x00000803060079a6 */ /* 0x000fe2000c12f304 */
[----:B------:R-:W-:Y:S05]  /*0bf0*/  EXIT ;  /* 0x000000000000794d */ /* 0x000fea0003800000 */
        .weak           $__internal_0_$__cuda_sm20_rcp_rn_f32_slowpath
        .type           $__internal_0_$__cuda_sm20_rcp_rn_f32_slowpath,@function
        .size           $__internal_0_$__cuda_sm20_rcp_rn_f32_slowpath,($__internal_1_$__cuda_sm3x_div_rn_noftz_f32_slowpath - $__internal_0_$__cuda_sm20_rcp_rn_f32_slowpath)
$__internal_0_$__cuda_sm20_rcp_rn_f32_slowpath:
[----:B------:R-:W-:Y:S01]  /*0c00*/  IMAD.SHL.U32 R3, R2, 0x2, RZ ;  /* 0x0000000202037824 */ /* 0x000fe200078e00ff */
[----:B------:R-:W-:Y:S04]  /*0c10*/  BSSY.RECONVERGENT B1, `(.L_x_20) ;  /* 0x0000030000017945 */ /* 0x000fe80003800200 */
[----:B------:R-:W-:-:S04]  /*0c20*/  SHF.R.U32.HI R3, RZ, 0x18, R3 ;  /* 0x00000018ff037819 */ /* 0x000fc80000011603 */
[----:B------:R-:W-:-:S13]  /*0c30*/  ISETP.NE.U32.AND P0, PT, R3, RZ, PT ;  /* 0x000000ff0300720c */ /* 0x000fda0003f05070 */
[----:B------:R-:W-:Y:S05]  /*0c40*/  @P0 BRA `(.L_x_21) ;  /* 0x0000000000280947 */ /* 0x000fea0003800000 */
[----:B------:R-:W-:-:S04]  /*0c50*/  SHF.L.U32 R3, R2, 0x1, RZ ;  /* 0x0000000102037819 */ /* 0x000fc800000006ff */
[----:B------:R-:W-:-:S13]  /*0c60*/  ISETP.NE.AND P0, PT, R3, RZ, PT ;  /* 0x000000ff0300720c */ /* 0x000fda0003f05270 */
[----:B------:R-:W-:Y:S01]  /*0c70*/  @P0 FFMA R15, R2, 1.84467440737095516160e+19, RZ ;  /* 0x5f800000020f0823 */ /* 0x000fe200000000ff */
[----:B------:R-:W-:Y:S08]  /*0c80*/  @!P0 MUFU.RCP R5, R2 ;  /* 0x0000000200058308 */ /* 0x000ff00000001000 */
[----:B------:R-:W0:Y:S02]  /*0c90*/  @P0 MUFU.RCP R18, R15 ;  /* 0x0000000f00120308 */ /* 0x000e240000001000 */
[----:B0-----:R-:W-:-:S04]  /*0ca0*/  @P0 FFMA R3, R15, R18, -1 ;  /* 0xbf8000000f030423 */ /* 0x001fc80000000012 */
[----:B------:R-:W-:-:S04]  /*0cb0*/  @P0 FADD.FTZ R3, -R3, -RZ ;  /* 0x800000ff03030221 */ /* 0x000fc80000010100 */
[----:B------:R-:W-:-:S04]  /*0cc0*/  @P0 FFMA R3, R18, R3, R18 ;  /* 0x0000000312030223 */ /* 0x000fc80000000012 */
[----:B------:R-:W-:Y:S01]  /*0cd0*/  @P0 FFMA R5, R3, 1.84467440737095516160e+19, RZ ;  /* 0x5f80000003050823 */ /* 0x000fe200000000ff */
[----:B------:R-:W-:Y:S06]  /*0ce0*/  BRA `(.L_x_22) ;  /* 0x0000000000887947 */ /* 0x000fec0003800000 */
.L_x_21:
[----:B------:R-:W-:-:S05]  /*0cf0*/  VIADD R5, R3, 0xffffff03 ;  /* 0xffffff0303057836 */ /* 0x000fca0000000000 */
[----:B------:R-:W-:-:S13]  /*0d00*/  ISETP.GT.U32.AND P0, PT, R5, 0x1, PT ;  /* 0x000000010500780c */ /* 0x000fda0003f04070 */
[----:B------:R-:W-:Y:S05]  /*0d10*/  @P0 BRA `(.L_x_23) ;  /* 0x0000000000780947 */ /* 0x000fea0003800000 */
[----:B------:R-:W-:Y:S01]  /*0d20*/  LOP3.LUT R15, R2, 0x7fffff, RZ, 0xc0, !PT ;  /* 0x007fffff020f7812 */ /* 0x000fe200078ec0ff */
[----:B------:R-:W-:Y:S02]  /*0d30*/  HFMA2 R20, -RZ, RZ, 0, 1.78813934326171875e-07 ;  /* 0x00000003ff147431 */ /* 0x000fe400000001ff */
[----:B------:R-:W-:Y:S01]  /*0d40*/  VIADD R3, R3, 0xffffff04 ;  /* 0xffffff0403037836 */ /* 0x000fe20000000000 */
[----:B------:R-:W-:-:S04]  /*0d50*/  LOP3.LUT R15, R15, 0x3f800000, RZ, 0xfc, !PT ;  /* 0x3f8000000f0f7812 */ /* 0x000fc800078efcff */
[----:B------:R-:W0:Y:S01]  /*0d60*/  MUFU.RCP R18, R15 ;  /* 0x0000000f00127308 */ /* 0x000e220000001000 */
[----:B------:R-:W-:Y:S01]  /*0d70*/  SHF.L.U32 R21, R20, R5, RZ ;  /* 0x0000000514157219 */ /* 0x000fe200000006ff */
[----:B0-----:R-:W-:-:S04]  /*0d80*/  FFMA R17, R15, R18, -1 ;  /* 0xbf8000000f117423 */ /* 0x001fc80000000012 */
[----:B------:R-:W-:-:S04]  /*0d90*/  FADD.FTZ R17, -R17, -RZ ;  /* 0x800000ff11117221 */ /* 0x000fc80000010100 */
[CCC-:B------:R-:W-:Y:S01]  /*0da0*/  FFMA.RM R19, R18.reuse, R17.reuse, R18.reuse ;  /* 0x0000001112137223 */ /* 0x1c0fe20000004012 */
[----:B------:R-:W-:-:S04]  /*0db0*/  FFMA.RP R18, R18, R17, R18 ;  /* 0x0000001112127223 */ /* 0x000fc80000008012 */
[C---:B------:R-:W-:Y:S02]  /*0dc0*/  LOP3.LUT R17, R19.reuse, 0x7fffff, RZ, 0xc0, !PT ;  /* 0x007fffff13117812 */ /* 0x040fe400078ec0ff */
[----:B------:R-:W-:Y:S02]  /*0dd0*/  FSETP.NEU.FTZ.AND P0, PT, R19, R18, PT ;  /* 0x000000121300720b */ /* 0x000fe40003f1d000 */
[----:B------:R-:W-:Y:S02]  /*0de0*/  LOP3.LUT R18, R17, 0x800000, RZ, 0xfc, !PT ;  /* 0x0080000011127812 */ /* 0x000fe400078efcff */
[----:B------:R-:W-:Y:S02]  /*0df0*/  SEL R17, RZ, 0xffffffff, !P0 ;  /* 0xffffffffff117807 */ /* 0x000fe40004000000 */
[----:B------:R-:W-:Y:S02]  /*0e00*/  LOP3.LUT R20, R21, R18, RZ, 0xc0, !PT ;  /* 0x0000001215147212 */ /* 0x000fe400078ec0ff */
[----:B------:R-:W-:Y:S01]  /*0e10*/  SHF.R.U32.HI R3, RZ, R3, R18 ;  /* 0x00000003ff037219 */ /* 0x000fe20000011612 */
[----:B------:R-:W-:Y:S01]  /*0e20*/  IMAD.MOV R17, RZ, RZ, -R17 ;  /* 0x000000ffff117224 */ /* 0x000fe200078e0a11 */
[----:B------:R-:W-:-:S04]  /*0e30*/  SHF.R.U32.HI R20, RZ, R5, R20 ;  /* 0x00000005ff147219 */ /* 0x000fc80000011614 */
[----:B------:R-:W-:Y:S02]  /*0e40*/  LOP3.LUT P1, RZ, R17, R5, R18, 0xf8, !PT ;  /* 0x0000000511ff7212 */ /* 0x000fe4000782f812 */
[C---:B------:R-:W-:Y:S02]  /*0e50*/  LOP3.LUT P0, RZ, R20.reuse, 0x1, RZ, 0xc0, !PT ;  /* 0x0000000114ff7812 */ /* 0x040fe4000780c0ff */
[----:B------:R-:W-:-:S04]  /*0e60*/  LOP3.LUT P2, RZ, R20, 0x2, RZ, 0xc0, !PT ;  /* 0x0000000214ff7812 */ /* 0x000fc8000784c0ff */
[----:B------:R-:W-:Y:S02]  /*0e70*/  PLOP3.LUT P0, PT, P0, P1, P2, 0xe0, 0x0 ;  /* 0x000000000000781c */ /* 0x000fe40000703c20 */
[----:B------:R-:W-:Y:S02]  /*0e80*/  LOP3.LUT P1, RZ, R2, 0x7fffff, RZ, 0xc0, !PT ;  /* 0x007fffff02ff7812 */ /* 0x000fe4000782c0ff */
[----:B------:R-:W-:-:S04]  /*0e90*/  SEL R5, RZ, 0x1, !P0 ;  /* 0x00000001ff057807 */ /* 0x000fc80004000000 */
[----:B------:R-:W-:-:S04]  /*0ea0*/  IADD3 R5, PT, PT, -R5, RZ, RZ ;  /* 0x000000ff05057210 */ /* 0x000fc80007ffe1ff */
[----:B------:R-:W-:-:S13]  /*0eb0*/  ISETP.GE.AND P0, PT, R5, RZ, PT ;  /* 0x000000ff0500720c */ /* 0x000fda0003f06270 */
[----:B------:R-:W-:-:S05]  /*0ec0*/  @!P0 IADD3 R3, PT, PT, R3, 0x1, RZ ;  /* 0x0000000103038810 */ /* 0x000fca0007ffe0ff */
[----:B------:R-:W-:-:S05]  /*0ed0*/  @!P1 IMAD.SHL.U32 R3, R3, 0x2, RZ ;  /* 0x0000000203039824 */ /* 0x000fca00078e00ff */
[----:B------:R-:W-:Y:S01]  /*0ee0*/  LOP3.LUT R5, R3, 0x80000000, R2, 0xf8, !PT ;  /* 0x8000000003057812 */ /* 0x000fe200078ef802 */
[----:B------:R-:W-:Y:S06]  /*0ef0*/  BRA `(.L_x_22) ;  /* 0x0000000000047947 */ /* 0x000fec0003800000 */
.L_x_23:
[----:B------:R0:W1:Y:S02]  /*0f00*/  MUFU.RCP R5, R2 ;  /* 0x0000000200057308 */ /* 0x0000640000001000 */
.L_x_22:
[----:B------:R-:W-:Y:S05]  /*0f10*/  BSYNC.RECONVERGENT B1 ;  /* 0x0000000000017941 */ /* 0x000fea0003800200 */
.L_x_20:
[----:B------:R-:W-:-:S04]  /*0f20*/  MOV R17, 0x0 ;  /* 0x0000000000117802 */ /* 0x000fc80000000f00 */
[----:B01----:R-:W-:Y:S05]  /*0f30*/  RET.REL.NODEC R16 `(_Z17resolveCollisionsP6SphereP13CollisionPairi) ;  /* 0xfffffff010307950 */ /* 0x003fea0003c3ffff */
        .weak           $__internal_1_$__cuda_sm3x_div_rn_noftz_f32_slowpath
        .type           $__internal_1_$__cuda_sm3x_div_rn_noftz_f32_slowpath,@function
        .size           $__internal_1_$__cuda_sm3x_div_rn_noftz_f32_slowpath,(.L_x_117 - $__internal_1_$__cuda_sm3x_div_rn_noftz_f32_slowpath)
$__internal_1_$__cuda_sm3x_div_rn_noftz_f32_slowpath:
[----:B------:R-:W-:Y:S01]  /*0f40*/  SHF.R.U32.HI R15, RZ, 0x17, R5 ;  /* 0x00000017ff0f7819 */ /* 0x000fe20000011605 */
[----:B------:R-:W-:Y:S01]  /*0f50*/  BSSY.RECONVERGENT B1, `(.L_x_24) ;  /* 0x0000062000017945 */ /* 0x000fe20003800200 */
[----:B------:R-:W-:Y:S02]  /*0f60*/  SHF.R.U32.HI R17, RZ, 0x17, R4 ;  /* 0x00000017ff117819 */ /* 0x000fe40000011604 */
[----:B------:R-:W-:Y:S02]  /*0f70*/  LOP3.LUT R15, R15, 0xff, RZ, 0xc0, !PT ;  /* 0x000000ff0f0f7812 */ /* 0x000fe400078ec0ff */
[----:B------:R-:W-:-:S03]  /*0f80*/  LOP3.LUT R19, R17, 0xff, RZ, 0xc0, !PT ;  /* 0x000000ff11137812 */ /* 0x000fc600078ec0ff */
[----:B------:R-:W-:Y:S01]  /*0f90*/  VIADD R20, R15, 0xffffffff ;  /* 0xffffffff0f147836 */ /* 0x000fe20000000000 */
[----:B------:R-:W-:-:S04]  /*0fa0*/  IADD3 R18, PT, PT, R19, -0x1, RZ ;  /* 0xffffffff13127810 */ /* 0x000fc80007ffe0ff */
[----:B------:R-:W-:-:S04]  /*0fb0*/  ISETP.GT.U32.AND P0, PT, R20, 0xfd, PT ;  /* 0x000000fd1400780c */ /* 0x000fc80003f04070 */
[----:B------:R-:W-:-:S13]  /*0fc0*/  ISETP.GT.U32.OR P0, PT, R18, 0xfd, P0 ;  /* 0x000000fd1200780c */ /* 0x000fda0000704470 */
[----:B------:R-:W-:Y:S01]  /*0fd0*/  @!P0 IMAD.MOV.U32 R17, RZ, RZ, RZ ;  /* 0x000000ffff118224 */ /* 0x000fe200078e00ff */
[----:B------:R-:W-:Y:S06]  /*0fe0*/  @!P0 BRA `(.L_x_25) ;  /* 0x00000000005c8947 */ /* 0x000fec0003800000 */
[----:B------:R-:W-:Y:S02]  /*0ff0*/  FSETP.GTU.FTZ.AND P0, PT, |R4|, +INF , PT ;  /* 0x7f8000000400780b */ /* 0x000fe40003f1c200 */
[----:B------:R-:W-:-:S04]  /*1000*/  FSETP.GTU.FTZ.AND P1, PT, |R5|, +INF , PT ;  /* 0x7f8000000500780b */ /* 0x000fc80003f3c200 */
[----:B------:R-:W-:-:S13]  /*1010*/  PLOP3.LUT P0, PT, P0, P1, PT, 0xf8, 0x8f ;  /* 0x00000000008f781c */ /* 0x000fda0000703f70 */
[----:B------:R-:W-:Y:S05]  /*1020*/  @P0 BRA `(.L_x_26) ;  /* 0x00000004004c0947 */ /* 0x000fea0003800000 */
[----:B------:R-:W-:-:S13]  /*1030*/  LOP3.LUT P0, RZ, R5, 0x7fffffff, R4, 0xc8, !PT ;  /* 0x7fffffff05ff7812 */ /* 0x000fda000780c804 */
[----:B------:R-:W-:Y:S05]  /*1040*/  @!P0 BRA `(.L_x_27) ;  /* 0x00000004003c8947 */ /* 0x000fea0003800000 */
[C---:B------:R-:W-:Y:S02]  /*1050*/  FSETP.NEU.FTZ.AND P2, PT, |R4|.reuse, +INF , PT ;  /* 0x7f8000000400780b */ /* 0x040fe40003f5d200 */
[----:B------:R-:W-:Y:S02]  /*1060*/  FSETP.NEU.FTZ.AND P1, PT, |R5|, +INF , PT ;  /* 0x7f8000000500780b */ /* 0x000fe40003f3d200 */
[----:B------:R-:W-:-:S11]  /*1070*/  FSETP.NEU.FTZ.AND P0, PT, |R4|, +INF , PT ;  /* 0x7f8000000400780b */ /* 0x000fd60003f1d200 */
[----:B------:R-:W-:Y:S05]  /*1080*/  @!P1 BRA !P2, `(.L_x_27) ;  /* 0x00000004002c9947 */ /* 0x000fea0005000000 */
[----:B------:R-:W-:-:S04]  /*1090*/  LOP3.LUT P2, RZ, R4, 0x7fffffff, RZ, 0xc0, !PT ;  /* 0x7fffffff04ff7812 */ /* 0x000fc8000784c0ff */
[----:B------:R-:W-:-:S13]  /*10a0*/  PLOP3.LUT P1, PT, P1, P2, PT, 0x2f, 0xf2 ;  /* 0x0000000000f2781c */ /* 0x000fda0000f24577 */
[----:B------:R-:W-:Y:S05]  /*10b0*/  @P1 BRA `(.L_x_28) ;  /* 0x0000000400181947 */ /* 0x000fea0003800000 */
[----:B------:R-:W-:-:S04]  /*10c0*/  LOP3.LUT P1, RZ, R5, 0x7fffffff, RZ, 0xc0, !PT ;  /* 0x7fffffff05ff7812 */ /* 0x000fc8000782c0ff */
[----:B------:R-:W-:-:S13]  /*10d0*/  PLOP3.LUT P0, PT, P0, P1, PT, 0x2f, 0xf2 ;  /* 0x0000000000f2781c */ /* 0x000fda0000702577 */
[----:B------:R-:W-:Y:S05]  /*10e0*/  @P0 BRA `(.L_x_29) ;  /* 0x0000000400000947 */ /* 0x000fea0003800000 */
[----:B------:R-:W-:Y:S02]  /*10f0*/  ISETP.GE.AND P0, PT, R18, RZ, PT ;  /* 0x000000ff1200720c */ /* 0x000fe40003f06270 */
[----:B------:R-:W-:-:S11]  /*1100*/  ISETP.GE.AND P1, PT, R20, RZ, PT ;  /* 0x000000ff1400720c */ /* 0x000fd60003f26270 */
[----:B------:R-:W-:Y:S01]  /*1110*/  @P0 MOV R17, RZ ;  /* 0x000000ff00110202 */ /* 0x000fe20000000f00 */
[----:B------:R-:W-:Y:S01]  /*1120*/  @!P0 FFMA R4, R4, 1.84467440737095516160e+19, RZ ;  /* 0x5f80000004048823 */ /* 0x000fe200000000ff */
[----:B------:R-:W-:Y:S01]  /*1130*/  @!P0 MOV R17, 0xffffffc0 ;  /* 0xffffffc000118802 */ /* 0x000fe20000000f00 */
[----:B------:R-:W-:-:S04]  /*1140*/  @!P1 FFMA R5, R5, 1.84467440737095516160e+19, RZ ;  /* 0x5f80000005059823 */ /* 0x000fc800000000ff */
[----:B------:R-:W-:-:S07]  /*1150*/  @!P1 VIADD R17, R17, 0x40 ;  /* 0x0000004011119836 */ /* 0x000fce0000000000 */
.L_x_25:
[----:B------:R-:W-:Y:S01]  /*1160*/  LEA R18, R15, 0xc0800000, 0x17 ;  /* 0xc08000000f127811 */ /* 0x000fe200078eb8ff */
[----:B------:R-:W-:Y:S01]  /*1170*/  BSSY.RECONVERGENT B2, `(.L_x_30) ;  /* 0x0000036000027945 */ /* 0x000fe20003800200 */
[----:B------:R-:W-:Y:S02]  /*1180*/  IADD3 R19, PT, PT, R19, -0x7f, RZ ;  /* 0xffffff8113137810 */ /* 0x000fe40007ffe0ff */
[----:B------:R-:W-:-:S03]  /*1190*/  IADD3 R20, PT, PT, -R18, R5, RZ ;  /* 0x0000000512147210 */ /* 0x000fc60007ffe1ff */
[C---:B------:R-:W-:Y:S01]  /*11a0*/  IMAD R4, R19.reuse, -0x800000, R4 ;  /* 0xff80000013047824 */ /* 0x040fe200078e0204 */
[----:B------:R0:W1:Y:S01]  /*11b0*/  MUFU.RCP R5, R20 ;  /* 0x0000001400057308 */ /* 0x0000620000001000 */
[----:B------:R-:W-:Y:S01]  /*11c0*/  FADD.FTZ R21, -R20, -RZ ;  /* 0x800000ff14157221 */ /* 0x000fe20000010100 */
[----:B0-----:R-:W-:-:S05]  /*11d0*/  IADD3 R20, PT, PT, R19, 0x7f, -R15 ;  /* 0x0000007f13147810 */ /* 0x001fca0007ffe80f */
[----:B------:R-:W-:Y:S02]  /*11e0*/  IMAD.IADD R20, R20, 0x1, R17 ;  /* 0x0000000114147824 */ /* 0x000fe400078e0211 */
[----:B-1----:R-:W-:-:S04]  /*11f0*/  FFMA R18, R5, R21, 1 ;  /* 0x3f80000005127423 */ /* 0x002fc80000000015 */
[----:B------:R-:W-:-:S04]  /*1200*/  FFMA R5, R5, R18, R5 ;  /* 0x0000001205057223 */ /* 0x000fc80000000005 */
[----:B------:R-:W-:-:S04]  /*1210*/  FFMA R18, R4, R5, RZ ;  /* 0x0000000504127223 */ /* 0x000fc800000000ff */
[----:B------:R-:W-:-:S04]  /*1220*/  FFMA R22, R21, R18, R4 ;  /* 0x0000001215167223 */ /* 0x000fc80000000004 */
[----:B------:R-:W-:-:S04]  /*1230*/  FFMA R18, R5, R22, R18 ;  /* 0x0000001605127223 */ /* 0x000fc80000000012 */
[----:B------:R-:W-:-:S04]  /*1240*/  FFMA R21, R21, R18, R4 ;  /* 0x0000001215157223 */ /* 0x000fc80000000004 */
[----:B------:R-:W-:-:S05]  /*1250*/  FFMA R4, R5, R21, R18 ;  /* 0x0000001505047223 */ /* 0x000fca0000000012 */
[----:B------:R-:W-:-:S04]  /*1260*/  SHF.R.U32.HI R15, RZ, 0x17, R4 ;  /* 0x00000017ff0f7819 */ /* 0x000fc80000011604 */
[----:B------:R-:W-:-:S04]  /*1270*/  LOP3.LUT R15, R15, 0xff, RZ, 0xc0, !PT ;  /* 0x000000ff0f0f7812 */ /* 0x000fc800078ec0ff */
[----:B------:R-:W-:-:S04]  /*1280*/  IADD3 R19, PT, PT, R15, R20, RZ ;  /* 0x000000140f137210 */ /* 0x000fc80007ffe0ff */
[----:B------:R-:W-:-:S04]  /*1290*/  IADD3 R15, PT, PT, R19, -0x1, RZ ;  /* 0xffffffff130f7810 */ /* 0x000fc80007ffe0ff */
[----:B------:R-:W-:-:S13]  /*12a0*/  ISETP.GE.U32.AND P0, PT, R15, 0xfe, PT ;  /* 0x000000fe0f00780c */ /* 0x000fda0003f06070 */
[----:B------:R-:W-:Y:S05]  /*12b0*/  @!P0 BRA `(.L_x_31) ;  /* 0x0000000000808947 */ /* 0x000fea0003800000 */
[----:B------:R-:W-:-:S13]  /*12c0*/  ISETP.GT.AND P0, PT, R19, 0xfe, PT ;  /* 0x000000fe1300780c */ /* 0x000fda0003f04270 */
[----:B------:R-:W-:Y:S05]  /*12d0*/  @P0 BRA `(.L_x_32) ;  /* 0x00000000006c0947 */ /* 0x000fea0003800000 */
[----:B------:R-:W-:-:S13]  /*12e0*/  ISETP.GE.AND P0, PT, R19, 0x1, PT ;  /* 0x000000011300780c */ /* 0x000fda0003f06270 */
[----:B------:R-:W-:Y:S05]  /*12f0*/  @P0 BRA `(.L_x_33) ;  /* 0x0000000000740947 */ /* 0x000fea0003800000 */
[----:B------:R-:W-:Y:S02]  /*1300*/  ISETP.GE.AND P0, PT, R19, -0x18, PT ;  /* 0xffffffe81300780c */ /* 0x000fe40003f06270 */
[----:B------:R-:W-:-:S11]  /*1310*/  LOP3.LUT R4, R4, 0x80000000, RZ, 0xc0, !PT ;  /* 0x8000000004047812 */ /* 0x000fd600078ec0ff */
[----:B------:R-:W-:Y:S05]  /*1320*/  @!P0 BRA `(.L_x_33) ;  /* 0x0000000000688947 */ /* 0x000fea0003800000 */
[-CC-:B------:R-:W-:Y:S01]  /*1330*/  FFMA.RZ R15, R5, R21.reuse, R18.reuse ;  /* 0x00000015050f7223 */ /* 0x180fe2000000c012 */
[C---:B------:R-:W-:Y:S01]  /*1340*/  VIADD R20, R19.reuse, 0x20 ;  /* 0x0000002013147836 */ /* 0x040fe20000000000 */
[C---:B------:R-:W-:Y:S02]  /*1350*/  ISETP.NE.AND P2, PT, R19.reuse, RZ, PT ;  /* 0x000000ff1300720c */ /* 0x040fe40003f45270 */
[----:B------:R-:W-:Y:S02]  /*1360*/  ISETP.NE.AND P1, PT, R19, RZ, PT ;  /* 0x000000ff1300720c */ /* 0x000fe40003f25270 */
[----:B------:R-:W-:Y:S01]  /*1370*/  LOP3.LUT R17, R15, 0x7fffff, RZ, 0xc0, !PT ;  /* 0x007fffff0f117812 */ /* 0x000fe200078ec0ff */
[CCC-:B------:R-:W-:Y:S01]  /*1380*/  FFMA.RP R15, R5.reuse, R21.reuse, R18.reuse ;  /* 0x00000015050f7223 */ /* 0x1c0fe20000008012 */
[----:B------:R-:W-:Y:S01]  /*1390*/  FFMA.RM R18, R5, R21, R18 ;  /* 0x0000001505127223 */ /* 0x000fe20000004012 */
[----:B------:R-:W-:Y:S02]  /*13a0*/  IADD3 R5, PT, PT, -R19, RZ, RZ ;  /* 0x000000ff13057210 */ /* 0x000fe40007ffe1ff */
[----:B------:R-:W-:-:S02]  /*13b0*/  LOP3.LUT R17, R17, 0x800000, RZ, 0xfc, !PT ;  /* 0x0080000011117812 */ /* 0x000fc400078efcff */
[----:B------:R-:W-:Y:S02]  /*13c0*/  FSETP.NEU.FTZ.AND P0, PT, R15, R18, PT ;  /* 0x000000120f00720b */ /* 0x000fe40003f1d000 */
[----:B------:R-:W-:Y:S02]  /*13d0*/  SHF.L.U32 R20, R17, R20, RZ ;  /* 0x0000001411147219 */ /* 0x000fe400000006ff */
[----:B------:R-:W-:Y:S02]  /*13e0*/  SEL R18, R5, RZ, P2 ;  /* 0x000000ff05127207 */ /* 0x000fe40001000000 */
[----:B------:R-:W-:Y:S02]  /*13f0*/  ISETP.NE.AND P1, PT, R20, RZ, P1 ;  /* 0x000000ff1400720c */ /* 0x000fe40000f25270 */
[----:B------:R-:W-:Y:S02]  /*1400*/  SHF.R.U32.HI R18, RZ, R18, R17 ;  /* 0x00000012ff127219 */ /* 0x000fe40000011611 */
[----:B------:R-:W-:-:S02]  /*1410*/  PLOP3.LUT P0, PT, P0, P1, PT, 0xf8, 0x8f ;  /* 0x00000000008f781c */ /* 0x000fc40000703f70 */
[----:B------:R-:W-:Y:S02]  /*1420*/  SHF.R.U32.HI R20, RZ, 0x1, R18 ;  /* 0x00000001ff147819 */ /* 0x000fe40000011612 */
[----:B------:R-:W-:-:S04]  /*1430*/  SEL R5, RZ, 0x1, !P0 ;  /* 0x00000001ff057807 */ /* 0x000fc80004000000 */
[----:B------:R-:W-:-:S04]  /*1440*/  LOP3.LUT R5, R5, 0x1, R20, 0xf8, !PT ;  /* 0x0000000105057812 */ /* 0x000fc800078ef814 */
[----:B------:R-:W-:-:S04]  /*1450*/  LOP3.LUT R5, R5, R18, RZ, 0xc0, !PT ;  /* 0x0000001205057212 */ /* 0x000fc800078ec0ff */
[----:B------:R-:W-:-:S04]  /*1460*/  IADD3 R5, PT, PT, R20, R5, RZ ;  /* 0x0000000514057210 */ /* 0x000fc80007ffe0ff */
[----:B------:R-:W-:Y:S01]  /*1470*/  LOP3.LUT R4, R5, R4, RZ, 0xfc, !PT ;  /* 0x0000000405047212 */ /* 0x000fe200078efcff */
[----:B------:R-:W-:Y:S06]  /*1480*/  BRA `(.L_x_33) ;  /* 0x0000000000107947 */ /* 0x000fec0003800000 */
.L_x_32:
[----:B------:R-:W-:-:S04]  /*1490*/  LOP3.LUT R4, R4, 0x80000000, RZ, 0xc0, !PT ;  /* 0x8000000004047812 */ /* 0x000fc800078ec0ff */
[----:B------:R-:W-:Y:S01]  /*14a0*/  LOP3.LUT R4, R4, 0x7f800000, RZ, 0xfc, !PT ;  /* 0x7f80000004047812 */ /* 0x000fe200078efcff */
[----:B------:R-:W-:Y:S06]  /*14b0*/  BRA `(.L_x_33) ;  /* 0x0000000000047947 */ /* 0x000fec0003800000 */
.L_x_31:
[----:B------:R-:W-:-:S07]  /*14c0*/  IMAD R4, R20, 0x800000, R4 ;  /* 0x0080000014047824 */ /* 0x000fce00078e0204 */
.L_x_33:
[----:B------:R-:W-:Y:S05]  /*14d0*/  BSYNC.RECONVERGENT B2 ;  /* 0x0000000000027941 */ /* 0x000fea0003800200 */
.L_x_30:
[----:B------:R-:W-:Y:S05]  /*14e0*/  BRA `(.L_x_34) ;  /* 0x0000000000207947 */ /* 0x000fea0003800000 */
.L_x_29:
[----:B------:R-:W-:-:S04]  /*14f0*/  LOP3.LUT R4, R5, 0x80000000, R4, 0x48, !PT ;  /* 0x8000000005047812 */ /* 0x000fc800078e4804 */
[----:B------:R-:W-:Y:S01]  /*1500*/  LOP3.LUT R4, R4, 0x7f800000, RZ, 0xfc, !PT ;  /* 0x7f80000004047812 */ /* 0x000fe200078efcff */
[----:B------:R-:W-:Y:S06]  /*1510*/  BRA `(.L_x_34) ;  /* 0x0000000000147947 */ /* 0x000fec0003800000 */
.L_x_28:
[----:B------:R-:W-:Y:S01]  /*1520*/  LOP3.LUT R4, R5, 0x80000000, R4, 0x48, !PT ;  /* 0x8000000005047812 */ /* 0x000fe200078e4804 */
[----:B------:R-:W-:Y:S06]  /*1530*/  BRA `(.L_x_34) ;  /* 0x00000000000c7947 */ /* 0x000fec0003800000 */
.L_x_27:
[----:B------:R-:W0:Y:S01]  /*1540*/  MUFU.RSQ R4, -QNAN ;  /* 0xffc0000000047908 */ /* 0x000e220000001400 */
[----:B------:R-:W-:Y:S05]  /*1550*/  BRA `(.L_x_34) ;  /* 0x0000000000047947 */ /* 0x000fea0003800000 */
.L_x_26:
[----:B------:R-:W-:-:S07]  /*1560*/  FADD.FTZ R4, R4, R5 ;  /* 0x0000000504047221 */ /* 0x000fce0000010000 */
.L_x_34:
[----:B------:R-:W-:Y:S05]  /*1570*/  BSYNC.RECONVERGENT B1 ;  /* 0x0000000000017941 */ /* 0x000fea0003800200 */
.L_x_24:
[----:B------:R-:W-:Y:S01]  /*1580*/  HFMA2 R17, -RZ, RZ, 0, 0 ;  /* 0x00000000ff117431 */ /* 0x000fe200000001ff */
[----:B0-----:R-:W-:-:S03]  /*1590*/  MOV R15, R4 ;  /* 0x00000004000f7202 */ /* 0x001fc60000000f00 */
[----:B------:R-:W-:Y:S05]  /*15a0*/  RET.REL.NODEC R16 `(_Z17resolveCollisionsP6SphereP13CollisionPairi) ;  /* 0xffffffe810947950 */ /* 0x000fea0003c3ffff */
.L_x_35:
[----:B------:R-:W-:-:S00]  /*15b0*/  BRA `(.L_x_35) ;  /* 0xfffffffc00fc7947 */ /* 0x000fc0000383ffff */
[----:B------:R-:W-:-:S00]  /*15c0*/  NOP ;  /* 0x0000000000007918 */ /* 0x000fc00000000000 */
        /* <DEDUP_REMOVED lines=11> */
.L_x_117:


//--------------------- .text._Z16detectCollisionsP6SpherePiS1_S1_S1_P13CollisionPairii --------------------------
	.section	.text._Z16detectCollisionsP6SpherePiS1_S1_S1_P13CollisionPairii,"ax",@progbits
	.align	128
        .global         _Z16detectCollisionsP6SpherePiS1_S1_S1_P13CollisionPairii
        .type           _Z16detectCollisionsP6SpherePiS1_S1_S1_P13CollisionPairii,@function
        .size           _Z16detectCollisionsP6SpherePiS1_S1_S1_P13CollisionPairii,(.L_x_120 - _Z16detectCollisionsP6SpherePiS1_S1_S1_P13CollisionPairii)
        .other          _Z16detectCollisionsP6SpherePiS1_S1_S1_P13CollisionPairii,@"STO_CUDA_ENTRY STV_DEFAULT"
_Z16detectCollisionsP6SpherePiS1_S1_S1_P13CollisionPairii:
.text._Z16detectCollisionsP6SpherePiS1_S1_S1_P13CollisionPairii:
        /* <DEDUP_REMOVED lines=9> */
[----:B------:R-:W1:Y:S01]  /*0090*/  LDCU.64 UR4, c[0x0][0x358] ;  /* 0x00006b00ff0477ac */ /* 0x000e620008000a00 */
[----:B0-----:R-:W-:-:S05]  /*00a0*/  IMAD.WIDE R8, R3, 0x20, R8 ;  /* 0x0000002003087825 */ /* 0x001fca00078e0208 */
[----:B-1----:R-:W2:Y:S04]  /*00b0*/  LDG.E R4, desc[UR4][R8.64] ;  /* 0x0000000408047981 */ /* 0x002ea8000c1e1900 */
[----:B------:R0:W5:Y:S04]  /*00c0*/  LDG.E R5, desc[UR4][R8.64+0x4] ;  /* 0x0000040408057981 */ /* 0x000168000c1e1900 */
[----:B------:R0:W5:Y:S04]  /*00d0*/  LDG.E R6, desc[UR4][R8.64+0x8] ;  /* 0x0000080408067981 */ /* 0x000168000c1e1900 */
[----:B------:R0:W5:Y:S01]  /*00e0*/  LDG.E R7, desc[UR4][R8.64+0x18] ;  /* 0x0000180408077981 */ /* 0x000162000c1e1900 */
[----:B------:R-:W-:Y:S01]  /*00f0*/  IMAD.MOV.U32 R11, RZ, RZ, 0x41a00000 ;  /* 0x41a00000ff0b7424 */ /* 0x000fe200078e00ff */
[----:B------:R-:W-:Y:S01]  /*0100*/  BSSY.RECONVERGENT B0, `(.L_x_36) ;  /* 0x000000e000007945 */ /* 0x000fe20003800200 */
[----:B------:R-:W-:-:S04]  /*0110*/  IMAD.MOV.U32 R2, RZ, RZ, 0x3d4ccccd ;  /* 0x3d4ccccdff027424 */ /* 0x000fc800078e00ff */
[----:B------:R-:W-:-:S04]  /*0120*/  FFMA R10, R11, -R2, 1 ;  /* 0x3f8000000b0a7423 */ /* 0x000fc80000000802 */
[----:B------:R-:W-:Y:S01]  /*0130*/  FFMA R11, R10, R11, 20 ;  /* 0x41a000000a0b7423 */ /* 0x000fe2000000000b */
[----:B--2---:R-:W-:-:S04]  /*0140*/  FADD R0, R4, 0.80000001192092895508 ;  /* 0x3f4ccccd04007421 */ /* 0x004fc80000000000 */
[----:B------:R-:W1:Y:S01]  /*0150*/  FCHK P0, R0, 0.050000000745058059692 ;  /* 0x3d4ccccd00007902 */ /* 0x000e620000000000 */
[----:B------:R-:W-:-:S04]  /*0160*/  FFMA R10, R0, R11, RZ ;  /* 0x0000000b000a7223 */ /* 0x000fc800000000ff */
[----:B------:R-:W-:-:S04]  /*0170*/  FFMA R12, R10, -0.050000000745058059692, R0 ;  /* 0xbd4ccccd0a0c7823 */ /* 0x000fc80000000000 */
[----:B------:R-:W-:Y:S01]  /*0180*/  FFMA R10, R11, R12, R10 ;  /* 0x0000000c0b0a7223 */ /* 0x000fe2000000000a */
[----:B01----:R-:W-:Y:S06]  /*0190*/  @!P0 BRA `(.L_x_37) ;  /* 0x0000000000108947 */ /* 0x003fec0003800000 */
[----:B------:R-:W-:Y:S02]  /*01a0*/  MOV R11, R0 ;  /* 0x00000000000b7202 */ /* 0x000fe40000000f00 */
[----:B------:R-:W-:-:S07]  /*01b0*/  MOV R10, 0x1d0 ;  /* 0x000001d0000a7802 */ /* 0x000fce0000000f00 */
[----:B-----5:R-:W-:Y:S05]  /*01c0*/  CALL.REL.NOINC `($__internal_4_$__cuda_sm3x_div_rn_noftz_f32_slowpath) ;  /* 0x0000001800387944 */ /* 0x020fea0003c00000 */
[----:B------:R-:W-:-:S07]  /*01d0*/  IMAD.MOV.U32 R10, RZ, RZ, R0 ;  /* 0x000000ffff0a7224 */ /* 0x000fce00078e0000 */
.L_x_37:
[----:B------:R-:W-:Y:S05]  /*01e0*/  BSYNC.RECONVERGENT B0 ;  /* 0x0000000000007941 */ /* 0x000fea0003800200 */
.L_x_36:
[----:B-----5:R-:W-:Y:S01]  /*01f0*/  FADD R11, R5, 0.80000001192092895508 ;  /* 0x3f4ccccd050b7421 */ /* 0x020fe20000000000 */
[----:B------:R-:W-:Y:S01]  /*0200*/  IMAD.MOV.U32 R9, RZ, RZ, 0x41a00000 ;  /* 0x41a00000ff097424 */ /* 0x000fe200078e00ff */
[----:B------:R-:W-:Y:S01]  /*0210*/  F2I.FLOOR.NTZ R8, R10 ;  /* 0x0000000a00087305 */ /* 0x000fe20000207100 */
[----:B------:R-:W-:Y:S02]  /*0220*/  BSSY.RECONVERGENT B0, `(.L_x_38) ;  /* 0x000000b000007945 */ /* 0x000fe40003800200 */
[----:B------:R-:W-:-:S04]  /*0230*/  FFMA R0, R9, -R2, 1 ;  /* 0x3f80000009007423 */ /* 0x000fc80000000802 */
[----:B------:R-:W-:Y:S01]  /*0240*/  FFMA R0, R0, R9, 20 ;  /* 0x41a0000000007423 */ /* 0x000fe20000000009 */
[----:B------:R-:W0:Y:S03]  /*0250*/  FCHK P0, R11, 0.050000000745058059692 ;  /* 0x3d4ccccd0b007902 */ /* 0x000e260000000000 */
[----:B------:R-:W-:-:S04]  /*0260*/  FFMA R12, R0, R11, RZ ;  /* 0x0000000b000c7223 */ /* 0x000fc800000000ff */
[----:B------:R-:W-:-:S04]  /*0270*/  FFMA R9, R12, -0.050000000745058059692, R11 ;  /* 0xbd4ccccd0c097823 */ /* 0x000fc8000000000b */
[----:B------:R-:W-:Y:S01]  /*0280*/  FFMA R9, R0, R9, R12 ;  /* 0x0000000900097223 */ /* 0x000fe2000000000c */
[----:B0-----:R-:W-:Y:S06]  /*0290*/  @!P0 BRA `(.L_x_39) ;  /* 0x00000000000c8947 */ /* 0x001fec0003800000 */
[----:B------:R-:W-:-:S07]  /*02a0*/  MOV R10, 0x2c0 ;  /* 0x000002c0000a7802 */ /* 0x000fce0000000f00 */
[----:B------:R-:W-:Y:S05]  /*02b0*/  CALL.REL.NOINC `($__internal_4_$__cuda_sm3x_div_rn_noftz_f32_slowpath) ;  /* 0x0000001400fc7944 */ /* 0x000fea0003c00000 */
[----:B------:R-:W-:-:S07]  /*02c0*/  MOV R9, R0 ;  /* 0x0000000000097202 */ /* 0x000fce0000000f00 */
.L_x_39:
[----:B------:R-:W-:Y:S05]  /*02d0*/  BSYNC.RECONVERGENT B0 ;  /* 0x0000000000007941 */ /* 0x000fea0003800200 */
.L_x_38:
[----:B------:R-:W-:Y:S01]  /*02e0*/  FADD R11, R6, 0.80000001192092895508 ;  /* 0x3f4ccccd060b7421 */ /* 0x000fe20000000000 */
        /* <DEDUP_REMOVED lines=12> */
[----:B------:R-:W-:-:S07]  /*03b0*/  IMAD.MOV.U32 R10, RZ, RZ, R0 ;  /* 0x000000ffff0a7224 */ /* 0x000fce00078e0000 */
.L_x_41:
[----:B------:R-:W-:Y:S05]  /*03c0*/  BSYNC.RECONVERGENT B0 ;  /* 0x0000000000007941 */ /* 0x000fea0003800200 */
.L_x_40:
[----:B------:R-:W0:Y:S01]  /*03d0*/  F2I.FLOOR.NTZ R10, R10 ;  /* 0x0000000a000a7305 */ /* 0x000e220000207100 */
[----:B------:R-:W-:-:S07]  /*03e0*/  MOV R11, 0xffffffff ;  /* 0xffffffff000b7802 */ /* 0x000fce0000000f00 */
.L_x_73:
[----:B0-----:R-:W-:Y:S01]  /*03f0*/  IMAD.IADD R12, R10, 0x1, R11 ;  /* 0x000000010a0c7824 */ /* 0x001fe200078e020b */
[----:B------:R-:W-:Y:S01]  /*0400*/  IADD3 R11, PT, PT, R11, 0x1, RZ ;  /* 0x000000010b0b7810 */ /* 0x000fe20007ffe0ff */
[----:B------:R-:W-:Y:S01]  /*0410*/  BSSY B2, `(.L_x_42) ;  /* 0x000011c000027945 */ /* 0x000fe20003800000 */
[----:B------:R-:W-:Y:S02]  /*0420*/  IMAD.MOV.U32 R14, RZ, RZ, -0x1 ;  /* 0xffffffffff0e7424 */ /* 0x000fe400078e00ff */
[----:B------:R-:W-:-:S13]  /*0430*/  ISETP.NE.AND P1, PT, R11, 0x2, PT ;  /* 0x000000020b00780c */ /* 0x000fda0003f25270 */
.L_x_72:
[----:B------:R-:W-:Y:S01]  /*0440*/  IADD3 R13, PT, PT, R9, R14, RZ ;  /* 0x0000000e090d7210 */ /* 0x000fe20007ffe0ff */
[----:B------:R-:W-:Y:S01]  /*0450*/  VIADD R14, R14, 0x1 ;  /* 0x000000010e0e7836 */ /* 0x000fe20000000000 */
[----:B------:R-:W-:Y:S01]  /*0460*/  BSSY B1, `(.L_x_43) ;  /* 0x0000115000017945 */ /* 0x000fe20003800000 */
[----:B------:R-:W-:Y:S01]  /*0470*/  IMAD.MOV.U32 R15, RZ, RZ, -0x1 ;  /* 0xffffffffff0f7424 */ /* 0x000fe200078e00ff */
[----:B------:R-:W-:Y:S02]  /*0480*/  LEA R18, R12, R13, 0x5 ;  /* 0x0000000d0c127211 */ /* 0x000fe400078e28ff */
[----:B------:R-:W-:Y:S02]  /*0490*/  ISETP.NE.AND P2, PT, R14, 0x2, PT ;  /* 0x000000020e00780c */ /* 0x000fe40003f45270 */
[----:B0-----:R-:W-:-:S11]  /*04a0*/  SHF.L.U32 R18, R18, 0x5, RZ ;  /* 0x0000000512127819 */ /* 0x001fd600000006ff */
.L_x_71:
[----:B0-----:R-:W-:Y:S01]  /*04b0*/  IMAD.IADD R19, R8, 0x1, R15 ;  /* 0x0000000108137824 */ /* 0x001fe200078e020f */
[----:B------:R-:W-:Y:S01]  /*04c0*/  IADD3 R15, PT, PT, R15, 0x1, RZ ;  /* 0x000000010f0f7810 */ /* 0x000fe20007ffe0ff */
[----:B------:R-:W-:Y:S05]  /*04d0*/  YIELD ;  /* 0x0000000000007946 */ /* 0x000fea0003800000 */
[----:B------:R-:W-:Y:S01]  /*04e0*/  VIMNMX3.U32 R0, R19, R13, R12, !PT ;  /* 0x0000000d1300720f */ /* 0x000fe2000780000c */
[----:B------:R-:W-:Y:S01]  /*04f0*/  BSSY B0, `(.L_x_44) ;  /* 0x000010a000007945 */ /* 0x000fe20003800000 */
[----:B------:R-:W-:Y:S02]  /*0500*/  ISETP.NE.AND P3, PT, R15, 0x2, PT ;  /* 0x000000020f00780c */ /* 0x000fe40003f65270 */
[----:B------:R-:W-:-:S13]  /*0510*/  ISETP.GT.U32.AND P0, PT, R0, 0x1f, PT ;  /* 0x0000001f0000780c */ /* 0x000fda0003f04070 */
[----:B------:R-:W-:Y:S05]  /*0520*/  @P0 BRA `(.L_x_45) ;  /* 0x0000001000180947 */ /* 0x000fea0003800000 */
[----:B------:R-:W0:Y:S01]  /*0530*/  LDC.64 R20, c[0x0][0x390] ;  /* 0x0000e400ff147b82 */ /* 0x000e220000000a00 */
[----:B------:R-:W-:-:S07]  /*0540*/  IMAD.IADD R19, R18, 0x1, R19 ;  /* 0x0000000112137824 */ /* 0x000fce00078e0213 */
[----:B------:R-:W1:Y:S01]  /*0550*/  LDC.64 R16, c[0x0][0x398] ;  /* 0x0000e600ff107b82 */ /* 0x000e620000000a00 */
[----:B0-----:R-:W-:-:S05]  /*0560*/  IMAD.WIDE.U32 R20, R19, 0x4, R20 ;  /* 0x0000000413147825 */ /* 0x001fca00078e0014 */
[----:B------:R-:W2:Y:S01]  /*0570*/  LDG.E R23, desc[UR4][R20.64] ;  /* 0x0000000414177981 */ /* 0x000ea2000c1e1900 */
[----:B-1----:R-:W-:-:S05]  /*0580*/  IMAD.WIDE.U32 R16, R19, 0x4, R16 ;  /* 0x0000000413107825 */ /* 0x002fca00078e0010 */
[----:B------:R-:W2:Y:S02]  /*0590*/  LDG.E R24, desc[UR4][R16.64] ;  /* 0x0000000410187981 */ /* 0x000ea4000c1e1900 */
[----:B--2---:R-:W-:-:S04]  /*05a0*/  ISETP.GT.AND P0, PT, R24, R23, PT ;  /* 0x000000171800720c */ /* 0x004fc80003f04270 */
[----:B------:R-:W-:-:S13]  /*05b0*/  ISETP.LT.OR P0, PT, R23, RZ, !P0 ;  /* 0x000000ff1700720c */ /* 0x000fda0004701670 */
[----:B------:R-:W-:Y:S05]  /*05c0*/  @P0 BRA `(.L_x_45) ;  /* 0x0000000c00f00947 */ /* 0x000fea0003800000 */
[----:B------:R-:W-:Y:S01]  /*05d0*/  IADD3 R0, PT, PT, R24, -R23, RZ ;  /* 0x8000001718007210 */ /* 0x000fe20007ffe0ff */
[----:B------:R-:W-:Y:S01]  /*05e0*/  BSSY.RECONVERGENT B3, `(.L_x_46) ;  /* 0x0000055000037945 */ /* 0x000fe20003800200 */
[----:B------:R-:W-:Y:S02]  /*05f0*/  VIADD R21, R23, 0x1 ;  /* 0x0000000117157836 */ /* 0x000fe40000000000 */
[----:B------:R-:W-:-:S04]  /*0600*/  LOP3.LUT R0, R0, 0x1, RZ, 0xc0, !PT ;  /* 0x0000000100007812 */ /* 0x000fc800078ec0ff */
[----:B------:R-:W-:-:S13]  /*0610*/  ISETP.NE.U32.AND P0, PT, R0, 0x1, PT ;  /* 0x000000010000780c */ /* 0x000fda0003f05070 */
[----:B------:R-:W-:Y:S05]  /*0620*/  @P0 BRA `(.L_x_47) ;  /* 0x0000000400400947 */ /* 0x000fea0003800000 */
[----:B------:R-:W0:Y:S02]  /*0630*/  LDC.64 R16, c[0x0][0x388] ;  /* 0x0000e200ff107b82 */ /* 0x000e240000000a00 */
[----:B0-----:R-:W-:-:S05]  /*0640*/  IMAD.WIDE.U32 R16, R23, 0x4, R16 ;  /* 0x0000000417107825 */ /* 0x001fca00078e0010 */
[----:B------:R-:W2:Y:S01]  /*0650*/  LDG.E R22, desc[UR4][R16.64] ;  /* 0x0000000410167981 */ /* 0x000ea2000c1e1900 */
[----:B------:R-:W-:Y:S02]  /*0660*/  MOV R23, R21 ;  /* 0x0000001500177202 */ /* 0x000fe40000000f00 */
[----:B--2---:R-:W-:-:S13]  /*0670*/  ISETP.GT.AND P0, PT, R22, R3, PT ;  /* 0x000000031600720c */ /* 0x004fda0003f04270 */
[----:B------:R-:W-:Y:S05]  /*0680*/  @!P0 BRA `(.L_x_47) ;  /* 0x0000000400288947 */ /* 0x000fea0003800000 */
[----:B------:R-:W0:Y:S02]  /*0690*/  LDC.64 R16, c[0x0][0x380] ;  /* 0x0000e000ff107b82 */ /* 0x000e240000000a00 */
[----:B0-----:R-:W-:-:S05]  /*06a0*/  IMAD.WIDE R26, R22, 0x20, R16 ;  /* 0x00000020161a7825 */ /* 0x001fca00078e0210 */
[----:B------:R-:W2:Y:S04]  /*06b0*/  LDG.E R0, desc[UR4][R26.64+0x4] ;  /* 0x000004041a007981 */ /* 0x000ea8000c1e1900 */
[----:B------:R-:W3:Y:S04]  /*06c0*/  LDG.E R17, desc[UR4][R26.64] ;  /* 0x000000041a117981 */ /* 0x000ee8000c1e1900 */
[----:B------:R-:W4:Y:S04]  /*06d0*/  LDG.E R23, desc[UR4][R26.64+0x8] ;  /* 0x000008041a177981 */ /* 0x000f28000c1e1900 */
[----:B------:R-:W5:Y:S01]  /*06e0*/  LDG.E R16, desc[UR4][R26.64+0x18] ;  /* 0x000018041a107981 */ /* 0x000f62000c1e1900 */
[----:B--2---:R-:W-:Y:S01]  /*06f0*/  FADD R19, -R5, R0 ;  /* 0x0000000005137221 */ /* 0x004fe20000000100 */
[----:B---3--:R-:W-:-:S03]  /*0700*/  FADD R20, -R4, R17 ;  /* 0x0000001104147221 */ /* 0x008fc60000000100 */
[----:B------:R-:W-:Y:S01]  /*0710*/  FMUL R25, R19, R19 ;  /* 0x0000001313197220 */ /* 0x000fe20000400000 */
[----:B----4-:R-:W-:-:S03]  /*0720*/  FADD R17, -R6, R23 ;  /* 0x0000001706117221 */ /* 0x010fc60000000100 */
[----:B------:R-:W-:Y:S01]  /*0730*/  FFMA R0, R20, R20, R25 ;  /* 0x0000001414007223 */ /* 0x000fe20000000019 */
[----:B------:R-:W-:Y:S02]  /*0740*/  IMAD.MOV.U32 R23, RZ, RZ, R21 ;  /* 0x000000ffff177224 */ /* 0x000fe400078e0015 */
[----:B-----5:R-:W-:Y:S01]  /*0750*/  FADD R16, R7, R16 ;  /* 0x0000001007107221 */ /* 0x020fe20000000000 */
[----:B------:R-:W-:-:S03]  /*0760*/  FFMA R2, R17, R17, R0 ;  /* 0x0000001111027223 */ /* 0x000fc60000000000 */
[----:B------:R-:W-:Y:S02]  /*0770*/  FMUL R0, R16, R16 ;  /* 0x0000001010007220 */ /* 0x000fe40000400000 */
[----:B------:R-:W-:-:S04]  /*0780*/  FSETP.GT.AND P0, PT, R2, 1.00000001335143196e-10, PT ;  /* 0x2edbe6ff0200780b */ /* 0x000fc80003f04000 */
[----:B------:R-:W-:-:S13]  /*0790*/  FSETP.GEU.OR P0, PT, R2, R0, !P0 ;  /* 0x000000000200720b */ /* 0x000fda000470e400 */
[----:B------:R-:W-:Y:S05]  /*07a0*/  @P0 BRA `(.L_x_47) ;  /* 0x0000000000e00947 */ /* 0x000fea0003800000 */
[----:B------:R-:W-:Y:S01]  /*07b0*/  IADD3 R0, PT, PT, R2, -0xd000000, RZ ;  /* 0xf300000002007810 */ /* 0x000fe20007ffe0ff */
[----:B------:R0:W1:Y:S01]  /*07c0*/  MUFU.RSQ R23, R2 ;  /* 0x0000000200177308 */ /* 0x0000620000001400 */
[----:B------:R-:W-:Y:S02]  /*07d0*/  BSSY.RECONVERGENT B4, `(.L_x_48) ;  /* 0x000000a000047945 */ /* 0x000fe40003800200 */
[----:B------:R-:W-:-:S13]  /*07e0*/  ISETP.GT.U32.AND P0, PT, R0, 0x727fffff, PT ;  /* 0x727fffff0000780c */ /* 0x000fda0003f04070 */
[----:B0-----:R-:W-:Y:S05]  /*07f0*/  @!P0 BRA `(.L_x_49) ;  /* 0x00000000000c8947 */ /* 0x001fea0003800000 */
[----:B------:R-:W-:-:S07]  /*0800*/  MOV R0, 0x820 ;  /* 0x0000082000007802 */ /* 0x000fce0000000f00 */
[----:B-1----:R-:W-:Y:S05]  /*0810*/  CALL.REL.NOINC `($__internal_3_$__cuda_sm20_sqrt_rn_f32_slowpath) ;  /* 0x00000010004c7944 */ /* 0x002fea0003c00000 */
[----:B------:R-:W-:Y:S05]  /*0820*/  BRA `(.L_x_50) ;  /* 0x0000000000107947 */ /* 0x000fea0003800000 */
.L_x_49:
[----:B-1----:R-:W-:Y:S01]  /*0830*/  FMUL.FTZ R26, R2, R23 ;  /* 0x00000017021a7220 */ /* 0x002fe20000410000 */
[----:B------:R-:W-:-:S03]  /*0840*/  FMUL.FTZ R0, R23, 0.5 ;  /* 0x3f00000017007820 */ /* 0x000fc60000410000 */
[----:B------:R-:W-:-:S04]  /*0850*/  FFMA R23, -R26, R26, R2 ;  /* 0x0000001a1a177223 */ /* 0x000fc80000000102 */
[----:B------:R-:W-:-:S07]  /*0860*/  FFMA R26, R23, R0, R26 ;  /* 0x00000000171a7223 */ /* 0x000fce000000001a */
.L_x_50:
[----:B------:R-:W-:Y:S05]  /*0870*/  BSYNC.RECONVERGENT B4 ;  /* 0x0000000000047941 */ /* 0x000fea0003800200 */
.L_x_48:
[----:B------:R-:W-:Y:S01]  /*0880*/  VIADD R0, R26, 0x1800000 ;  /* 0x018000001a007836 */ /* 0x000fe20000000000 */
[----:B------:R-:W-:Y:S01]  /*0890*/  BSSY.RECONVERGENT B4, `(.L_x_51) ;  /* 0x000000e000047945 */ /* 0x000fe20003800200 */
[----:B------:R-:W-:-:S03]  /*08a0*/  FADD R16, R16, -R26 ;  /* 0x8000001a10107221 */ /* 0x000fc60000000000 */
[----:B------:R-:W-:-:S04]  /*08b0*/  LOP3.LUT R0, R0, 0x7f800000, RZ, 0xc0, !PT ;  /* 0x7f80000000007812 */ /* 0x000fc800078ec0ff */
[----:B------:R-:W-:-:S13]  /*08c0*/  ISETP.GT.U32.AND P0, PT, R0, 0x1ffffff, PT ;  /* 0x01ffffff0000780c */ /* 0x000fda0003f04070 */
[----:B------:R-:W-:Y:S05]  /*08d0*/  @P0 BRA `(.L_x_52) ;  /* 0x0000000000140947 */ /* 0x000fea0003800000 */
[----:B------:R-:W-:Y:S02]  /*08e0*/  MOV R0, R26 ;  /* 0x0000001a00007202 */ /* 0x000fe40000000f00 */
[----:B------:R-:W-:-:S07]  /*08f0*/  MOV R2, 0x910 ;  /* 0x0000091000027802 */ /* 0x000fce0000000f00 */
[----:B------:R-:W-:Y:S05]  /*0900*/  CALL.REL.NOINC `($__internal_2_$__cuda_sm20_rcp_rn_f32_slowpath) ;  /* 0x0000000c003c7944 */ /* 0x000fea0003c00000 */
[----:B------:R-:W-:Y:S01]  /*0910*/  IMAD.MOV.U32 R0, RZ, RZ, R28 ;  /* 0x000000ffff007224 */ /* 0x000fe200078e001c */
[----:B------:R-:W-:Y:S06]  /*0920*/  BRA `(.L_x_53) ;  /* 0x0000000000107947 */ /* 0x000fec0003800000 */
.L_x_52:
[----:B------:R-:W0:Y:S02]  /*0930*/  MUFU.RCP R23, R26 ;  /* 0x0000001a00177308 */ /* 0x000e240000001000 */
[----:B0-----:R-:W-:-:S04]  /*0940*/  FFMA R0, R23, R26, -1 ;  /* 0xbf80000017007423 */ /* 0x001fc8000000001a */
[----:B------:R-:W-:-:S04]  /*0950*/  FADD.FTZ R0, -R0, -RZ ;  /* 0x800000ff00007221 */ /* 0x000fc80000010100 */
[----:B------:R-:W-:-:S07]  /*0960*/  FFMA R0, R23, R0, R23 ;  /* 0x0000000017007223 */ /* 0x000fce0000000017 */
.L_x_53:
[----:B------:R-:W-:Y:S05]  /*0970*/  BSYNC.RECONVERGENT B4 ;  /* 0x0000000000047941 */ /* 0x000fea0003800200 */
.L_x_51:
[----:B------:R-:W0:Y:S01]  /*0980*/  S2R R23, SR_LANEID ;  /* 0x0000000000177919 */ /* 0x000e220000000000 */
[----:B------:R-:W-:Y:S01]  /*0990*/  VOTEU.ANY UR6, UPT, PT ;  /* 0x0000000000067886 */ /* 0x000fe200038e0100 */
[----:B------:R-:W1:Y:S01]  /*09a0*/  LDC.64 R28, c[0x0][0x3a0] ;  /* 0x0000e800ff1c7b82 */ /* 0x000e620000000a00 */
[----:B------:R-:W0:Y:S08]  /*09b0*/  FLO.U32 R2, UR6 ;  /* 0x0000000600027d00 */ /* 0x000e3000080e0000 */
[----:B------:R-:W1:Y:S01]  /*09c0*/  POPC R25, UR6 ;  /* 0x0000000600197d09 */ /* 0x000e620008000000 */
[----:B0-----:R-:W-:-:S13]  /*09d0*/  ISETP.EQ.U32.AND P0, PT, R2, R23, PT ;  /* 0x000000170200720c */ /* 0x001fda0003f02070 */
[----:B-1----:R-:W2:Y:S01]  /*09e0*/  @P0 ATOMG.E.ADD.STRONG.GPU PT, R25, desc[UR4][R28.64], R25 ;  /* 0x800000191c1909a8 */ /* 0x002ea200081ef104 */
[-C--:B------:R-:W-:Y:S01]  /*09f0*/  FMUL R20, R20, R0.reuse ;  /* 0x0000000014147220 */ /* 0x080fe20000400000 */
[-C--:B------:R-:W-:Y:S01]  /*0a00*/  FMUL R19, R19, R0.reuse ;  /* 0x0000000013137220 */ /* 0x080fe20000400000 */
[----:B------:R-:W-:Y:S01]  /*0a10*/  FMUL R17, R17, R0 ;  /* 0x0000000011117220 */ /* 0x000fe20000400000 */
[----:B------:R-:W0:Y:S01]  /*0a20*/  S2R R26, SR_LTMASK ;  /* 0x00000000001a7919 */ /* 0x000e220000003900 */
[----:B--2---:R0:W1:Y:S02]  /*0a30*/  SHFL.IDX PT, R23, R25, R2, 0x1f ;  /* 0x00001f0219177589 */ /* 0x00406400000e0000 */
[----:B0-----:R-:W-:Y:S01]  /*0a40*/  LOP3.LUT R2, R26, UR6, RZ, 0xc0, !PT ;  /* 0x000000061a027c12 */ /* 0x001fe2000f8ec0ff */
[----:B------:R-:W0:Y:S03]  /*0a50*/  LDCU UR6, c[0x0][0x3b4] ;  /* 0x00007680ff0677ac */ /* 0x000e260008000800 */
[----:B------:R-:W1:Y:S02]  /*0a60*/  POPC R26, R2 ;  /* 0x00000002001a7309 */ /* 0x000e640000000000 */
[----:B-1----:R-:W-:-:S04]  /*0a70*/  IADD3 R23, PT, PT, R23, R26, RZ ;  /* 0x0000001a17177210 */ /* 0x002fc80007ffe0ff */
[----:B0-----:R-:W-:-:S13]  /*0a80*/  ISETP.GE.AND P0, PT, R23, UR6, PT ;  /* 0x0000000617007c0c */ /* 0x001fda000bf06270 */
[----:B------:R-:W0:Y:S02]  /*0a90*/  @!P0 LDC.64 R26, c[0x0][0x3a8] ;  /* 0x0000ea00ff1a8b82 */ /* 0x000e240000000a00 */
[----:B0-----:R-:W-:-:S04]  /*0aa0*/  @!P0 IMAD.WIDE R26, R23, 0x18, R26 ;  /* 0x00000018171a8825 */ /* 0x001fc800078e021a */
[----:B------:R-:W-:Y:S01]  /*0ab0*/  IMAD.MOV.U32 R23, RZ, RZ, R21 ;  /* 0x000000ffff177224 */ /* 0x000fe200078e0015 */
[----:B------:R0:W-:Y:S01]  /*0ac0*/  @!P0 STG.E desc[UR4][R26.64+0x4], R22 ;  /* 0x000004161a008986 */ /* 0x0001e2000c101904 */
[----:B------:R-:W-:-:S03]  /*0ad0*/  @!P0 MOV R23, R21 ;  /* 0x0000001500178202 */ /* 0x000fc60000000f00 */
[----:B------:R0:W-:Y:S04]  /*0ae0*/  @!P0 STG.E desc[UR4][R26.64+0x8], R20 ;  /* 0x000008141a008986 */ /* 0x0001e8000c101904 */
[----:B------:R0:W-:Y:S04]  /*0af0*/  @!P0 STG.E desc[UR4][R26.64+0xc], R19 ;  /* 0x00000c131a008986 */ /* 0x0001e8000c101904 */
[----:B------:R0:W-:Y:S04]  /*0b00*/  @!P0 STG.E desc[UR4][R26.64+0x10], R17 ;  /* 0x000010111a008986 */ /* 0x0001e8000c101904 */
[----:B------:R0:W-:Y:S04]  /*0b10*/  @!P0 STG.E desc[UR4][R26.64+0x14], R16 ;  /* 0x000014101a008986 */ /* 0x0001e8000c101904 */
[----:B------:R0:W-:Y:S02]  /*0b20*/  @!P0 STG.E desc[UR4][R26.64], R3 ;  /* 0x000000031a008986 */ /* 0x0001e4000c101904 */
.L_x_47:
[----:B------:R-:W-:Y:S05]  /*0b30*/  BSYNC.RECONVERGENT B3 ;  /* 0x0000000000037941 */ /* 0x000fea0003800200 */
.L_x_46:
[----:B------:R-:W-:-:S13]  /*0b40*/  ISETP.NE.AND P0, PT, R24, R21, PT ;  /* 0x000000151800720c */ /* 0x000fda0003f05270 */
[----:B------:R-:W-:Y:S05]  /*0b50*/  @!P0 BRA `(.L_x_45) ;  /* 0x00000008008c8947 */ /* 0x000fea0003800000 */
[----:B0-----:R-:W0:Y:S01]  /*0b60*/  LDC.64 R16, c[0x0][0x388] ;  /* 0x0000e200ff107b82 */ /* 0x001e220000000a00 */
[C---:B------:R-:W-:Y:S02]  /*0b70*/  IMAD.IADD R19, R23.reuse, 0x1, -R24 ;  /* 0x0000000117137824 */ /* 0x040fe400078e0a18 */
[----:B0-----:R-:W-:-:S03]  /*0b80*/  IMAD.WIDE.U32 R16, R23, 0x4, R16 ;  /* 0x0000000417107825 */ /* 0x001fc600078e0010 */
[----:B------:R-:W-:-:S04]  /*0b90*/  IADD3 R16, P0, PT, R16, 0x4, RZ ;  /* 0x0000000410107810 */ /* 0x000fc80007f1e0ff */
[----:B------:R-:W-:-:S09]  /*0ba0*/  IADD3.X R17, PT, PT, RZ, R17, RZ, P0, !PT ;  /* 0x00000011ff117210 */ /* 0x000fd200007fe4ff */
.L_x_70:
[----:B0-----:R-:W2:Y:S01]  /*0bb0*/  LDG.E R24, desc[UR4][R16.64+-0x4] ;  /* 0xfffffc0410187981 */ /* 0x001ea2000c1e1900 */
[----:B------:R-:W-:Y:S01]  /*0bc0*/  VIADD R19, R19, 0x2 ;  /* 0x0000000213137836 */ /* 0x000fe20000000000 */
[----:B------:R-:W-:Y:S05]  /*0bd0*/  YIELD ;  /* 0x0000000000007946 */ /* 0x000fea0003800000 */
[----:B------:R-:W-:Y:S01]  /*0be0*/  BSSY.RECONVERGENT B3, `(.L_x_54) ;  /* 0x000004b000037945 */ /* 0x000fe20003800200 */
[----:B------:R-:W-:Y:S02]  /*0bf0*/  ISETP.NE.AND P4, PT, R19, RZ, PT ;  /* 0x000000ff1300720c */ /* 0x000fe40003f85270 */
        /* <DEDUP_REMOVED lines=13> */
[----:B-----5:R-:W-:-:S03]  /*0cd0*/  FADD R20, R7, R20 ;  /* 0x0000001407147221 */ /* 0x020fc60000000000 */
[----:B------:R-:W-:Y:S01]  /*0ce0*/  FFMA R25, R21, R21, R0 ;  /* 0x0000001515197223 */ /* 0x000fe20000000000 */
[----:B------:R-:W-:-:S04]  /*0cf0*/  FMUL R0, R20, R20 ;  /* 0x0000001414007220 */ /* 0x000fc80000400000 */
        /* <DEDUP_REMOVED lines=8> */
[----:B-1----:R-:W-:Y:S01]  /*0d80*/  IMAD.MOV.U32 R2, RZ, RZ, R25 ;  /* 0x000000ffff027224 */ /* 0x002fe200078e0019 */
[----:B------:R-:W-:-:S07]  /*0d90*/  MOV R0, 0xdb0 ;  /* 0x00000db000007802 */ /* 0x000fce0000000f00 */
[----:B------:R-:W-:Y:S05]  /*0da0*/  CALL.REL.NOINC `($__internal_3_$__cuda_sm20_sqrt_rn_f32_slowpath) ;  /* 0x0000000800e87944 */ /* 0x000fea0003c00000 */
[----:B------:R-:W-:Y:S01]  /*0db0*/  MOV R0, R26 ;  /* 0x0000001a00007202 */ /* 0x000fe20000000f00 */
[----:B------:R-:W-:Y:S06]  /*0dc0*/  BRA `(.L_x_58) ;  /* 0x0000000000107947 */ /* 0x000fec0003800000 */
.L_x_57:
[----:B-1----:R-:W-:Y:S01]  /*0dd0*/  FMUL.FTZ R0, R25, R2 ;  /* 0x0000000219007220 */ /* 0x002fe20000410000 */
[----:B------:R-:W-:-:S03]  /*0de0*/  FMUL.FTZ R2, R2, 0.5 ;  /* 0x3f00000002027820 */ /* 0x000fc60000410000 */
[----:B------:R-:W-:-:S04]  /*0df0*/  FFMA R25, -R0, R0, R25 ;  /* 0x0000000000197223 */ /* 0x000fc80000000119 */
[----:B------:R-:W-:-:S07]  /*0e00*/  FFMA R0, R25, R2, R0 ;  /* 0x0000000219007223 */ /* 0x000fce0000000000 */
.L_x_58:
[----:B------:R-:W-:Y:S05]  /*0e10*/  BSYNC.RECONVERGENT B4 ;  /* 0x0000000000047941 */ /* 0x000fea0003800200 */
.L_x_56:
[----:B------:R-:W-:Y:S01]  /*0e20*/  VIADD R2, R0, 0x1800000 ;  /* 0x0180000000027836 */ /* 0x000fe20000000000 */
[----:B------:R-:W-:Y:S01]  /*0e30*/  BSSY.RECONVERGENT B4, `(.L_x_59) ;  /* 0x000000c000047945 */ /* 0x000fe20003800200 */
[----:B------:R-:W-:-:S03]  /*0e40*/  FADD R20, R20, -R0 ;  /* 0x8000000014147221 */ /* 0x000fc60000000000 */
[----:B------:R-:W-:-:S04]  /*0e50*/  LOP3.LUT R2, R2, 0x7f800000, RZ, 0xc0, !PT ;  /* 0x7f80000002027812 */ /* 0x000fc800078ec0ff */
[----:B------:R-:W-:-:S13]  /*0e60*/  ISETP.GT.U32.AND P0, PT, R2, 0x1ffffff, PT ;  /* 0x01ffffff0200780c */ /* 0x000fda0003f04070 */
[----:B------:R-:W-:Y:S05]  /*0e70*/  @P0 BRA `(.L_x_60) ;  /* 0x00000000000c0947 */ /* 0x000fea0003800000 */
[----:B------:R-:W-:-:S07]  /*0e80*/  MOV R2, 0xea0 ;  /* 0x00000ea000027802 */ /* 0x000fce0000000f00 */
[----:B------:R-:W-:Y:S05]  /*0e90*/  CALL.REL.NOINC `($__internal_2_$__cuda_sm20_rcp_rn_f32_slowpath) ;  /* 0x0000000400d87944 */ /* 0x000fea0003c00000 */
[----:B------:R-:W-:Y:S05]  /*0ea0*/  BRA `(.L_x_61) ;  /* 0x0000000000107947 */ /* 0x000fea0003800000 */
.L_x_60:
[----:B------:R-:W0:Y:S02]  /*0eb0*/  MUFU.RCP R25, R0 ;  /* 0x0000000000197308 */ /* 0x000e240000001000 */
[----:B0-----:R-:W-:-:S04]  /*0ec0*/  FFMA R2, R25, R0, -1 ;  /* 0xbf80000019027423 */ /* 0x001fc80000000000 */
[----:B------:R-:W-:-:S04]  /*0ed0*/  FADD.FTZ R2, -R2, -RZ ;  /* 0x800000ff02027221 */ /* 0x000fc80000010100 */
[----:B------:R-:W-:-:S07]  /*0ee0*/  FFMA R28, R25, R2, R25 ;  /* 0x00000002191c7223 */ /* 0x000fce0000000019 */
.L_x_61:
[----:B------:R-:W-:Y:S05]  /*0ef0*/  BSYNC.RECONVERGENT B4 ;  /* 0x0000000000047941 */ /* 0x000fea0003800200 */
.L_x_59:
[----:B------:R-:W0:Y:S01]  /*0f00*/  S2R R0, SR_LANEID ;  /* 0x0000000000007919 */ /* 0x000e220000000000 */
[----:B------:R-:W-:Y:S01]  /*0f10*/  VOTEU.ANY UR6, UPT, PT ;  /* 0x0000000000067886 */ /* 0x000fe200038e0100 */
[----:B------:R-:W1:Y:S01]  /*0f20*/  LDC.64 R26, c[0x0][0x3a0] ;  /* 0x0000e800ff1a7b82 */ /* 0x000e620000000a00 */
[----:B------:R-:W0:Y:S01]  /*0f30*/  FLO.U32 R2, UR6 ;  /* 0x0000000600027d00 */ /* 0x000e2200080e0000 */
[-C--:B------:R-:W-:Y:S01]  /*0f40*/  FMUL R25, R23, R28.reuse ;  /* 0x0000001c17197220 */ /* 0x080fe20000400000 */
[-C--:B------:R-:W-:Y:S01]  /*0f50*/  FMUL R29, R22, R28.reuse ;  /* 0x0000001c161d7220 */ /* 0x080fe20000400000 */
[----:B------:R-:W-:-:S05]  /*0f60*/  FMUL R21, R21, R28 ;  /* 0x0000001c15157220 */ /* 0x000fca0000400000 */
[----:B------:R-:W1:Y:S01]  /*0f70*/  POPC R28, UR6 ;  /* 0x00000006001c7d09 */ /* 0x000e620008000000 */
[----:B0-----:R-:W-:-:S13]  /*0f80*/  ISETP.EQ.U32.AND P0, PT, R2, R0, PT ;  /* 0x000000000200720c */ /* 0x001fda0003f02070 */
[----:B-1----:R-:W2:Y:S01]  /*0f90*/  @P0 ATOMG.E.ADD.STRONG.GPU PT, R27, desc[UR4][R26.64], R28 ;  /* 0x8000001c1a1b09a8 */ /* 0x002ea200081ef104 */
[----:B------:R-:W0:Y:S03]  /*0fa0*/  S2R R22, SR_LTMASK ;  /* 0x0000000000167919 */ /* 0x000e260000003900 */
[----:B--2---:R0:W1:Y:S02]  /*0fb0*/  SHFL.IDX PT, R0, R27, R2, 0x1f ;  /* 0x00001f021b007589 */ /* 0x00406400000e0000 */
[----:B0-----:R-:W-:Y:S01]  /*0fc0*/  LOP3.LUT R2, R22, UR6, RZ, 0xc0, !PT ;  /* 0x0000000616027c12 */ /* 0x001fe2000f8ec0ff */
[----:B------:R-:W0:Y:S03]  /*0fd0*/  LDCU UR6, c[0x0][0x3b4] ;  /* 0x00007680ff0677ac */ /* 0x000e260008000800 */
[----:B------:R-:W1:Y:S02]  /*0fe0*/  POPC R23, R2 ;  /* 0x0000000200177309 */ /* 0x000e640000000000 */
[----:B-1----:R-:W-:-:S04]  /*0ff0*/  IADD3 R0, PT, PT, R0, R23, RZ ;  /* 0x0000001700007210 */ /* 0x002fc80007ffe0ff */
[----:B0-----:R-:W-:-:S13]  /*1000*/  ISETP.GE.AND P0, PT, R0, UR6, PT ;  /* 0x0000000600007c0c */ /* 0x001fda000bf06270 */
[----:B------:R-:W0:Y:S02]  /*1010*/  @!P0 LDC.64 R22, c[0x0][0x3a8] ;  /* 0x0000ea00ff168b82 */ /* 0x000e240000000a00 */
[----:B0-----:R-:W-:-:S05]  /*1020*/  @!P0 IMAD.WIDE R22, R0, 0x18, R22 ;  /* 0x0000001800168825 */ /* 0x001fca00078e0216 */
[----:B------:R0:W-:Y:S04]  /*1030*/  @!P0 STG.E desc[UR4][R22.64+0x4], R24 ;  /* 0x0000041816008986 */ /* 0x0001e8000c101904 */
[----:B------:R0:W-:Y:S04]  /*1040*/  @!P0 STG.E desc[UR4][R22.64+0x8], R25 ;  /* 0x0000081916008986 */ /* 0x0001e8000c101904 */
[----:B------:R0:W-:Y:S04]  /*1050*/  @!P0 STG.E desc[UR4][R22.64+0xc], R29 ;  /* 0x00000c1d16008986 */ /* 0x0001e8000c101904 */
[----:B------:R0:W-:Y:S04]  /*1060*/  @!P0 STG.E desc[UR4][R22.64+0x10], R21 ;  /* 0x0000101516008986 */ /* 0x0001e8000c101904 */
[----:B------:R0:W-:Y:S04]  /*1070*/  @!P0 STG.E desc[UR4][R22.64+0x14], R20 ;  /* 0x0000141416008986 */ /* 0x0001e8000c101904 */
[----:B------:R0:W-:Y:S02]  /*1080*/  @!P0 STG.E desc[UR4][R22.64], R3 ;  /* 0x0000000316008986 */ /* 0x0001e4000c101904 */
.L_x_55:
[----:B------:R-:W-:Y:S05]  /*1090*/  BSYNC.RECONVERGENT B3 ;  /* 0x0000000000037941 */ /* 0x000fea0003800200 */
.L_x_54:
[----:B0-----:R-:W2:Y:S01]  /*10a0*/  LDG.E R20, desc[UR4][R16.64] ;  /* 0x0000000410147981 */ /* 0x001ea2000c1e1900 */
[----:B------:R-:W-:Y:S01]  /*10b0*/  BSSY.RECONVERGENT B3, `(.L_x_62) ;  /* 0x000004a000037945 */ /* 0x000fe20003800200 */
        /* <DEDUP_REMOVED lines=19> */
[----:B------:R-:W-:Y:S01]  /*11f0*/  VIADD R0, R25, 0xf3000000 ;  /* 0xf300000019007836 */ /* 0x000fe20000000000 */
[----:B------:R0:W1:Y:S01]  /*1200*/  MUFU.RSQ R2, R25 ;  /* 0x0000001900027308 */ /* 0x0000620000001400 */
[----:B------:R-:W-:Y:S03]  /*1210*/  BSSY.RECONVERGENT B4, `(.L_x_64) ;  /* 0x000000c000047945 */ /* 0x000fe60003800200 */
[----:B------:R-:W-:-:S13]  /*1220*/  ISETP.GT.U32.AND P0, PT, R0, 0x727fffff, PT ;  /* 0x727fffff0000780c */ /* 0x000fda0003f04070 */
[----:B01----:R-:W-:Y:S05]  /*1230*/  @!P0 BRA `(.L_x_65) ;  /* 0x0000000000148947 */ /* 0x003fea0003800000 */
[----:B------:R-:W-:Y:S02]  /*1240*/  MOV R2, R25 ;  /* 0x0000001900027202 */ /* 0x000fe40000000f00 */
[----:B------:R-:W-:-:S07]  /*1250*/  MOV R0, 0x1270 ;  /* 0x0000127000007802 */ /* 0x000fce0000000f00 */
[----:B------:R-:W-:Y:S05]  /*1260*/  CALL.REL.NOINC `($__internal_3_$__cuda_sm20_sqrt_rn_f32_slowpath) ;  /* 0x0000000400b87944 */ /* 0x000fea0003c00000 */
[----:B------:R-:W-:Y:S01]  /*1270*/  IMAD.MOV.U32 R0, RZ, RZ, R26 ;  /* 0x000000ffff007224 */ /* 0x000fe200078e001a */
[----:B------:R-:W-:Y:S06]  /*1280*/  BRA `(.L_x_66) ;  /* 0x0000000000107947 */ /* 0x000fec0003800000 */
.L_x_65:
[----:B------:R-:W-:Y:S01]  /*1290*/  FMUL.FTZ R0, R25, R2 ;  /* 0x0000000219007220 */ /* 0x000fe20000410000 */
[----:B------:R-:W-:-:S03]  /*12a0*/  FMUL.FTZ R2, R2, 0.5 ;  /* 0x3f00000002027820 */ /* 0x000fc60000410000 */
[----:B------:R-:W-:-:S04]  /*12b0*/  FFMA R25, -R0, R0, R25 ;  /* 0x0000000000197223 */ /* 0x000fc80000000119 */
[----:B------:R-:W-:-:S07]  /*12c0*/  FFMA R0, R25, R2, R0 ;  /* 0x0000000219007223 */ /* 0x000fce0000000000 */
.L_x_66:
[----:B------:R-:W-:Y:S05]  /*12d0*/  BSYNC.RECONVERGENT B4 ;  /* 0x0000000000047941 */ /* 0x000fea0003800200 */
.L_x_64:
[----:B------:R-:W-:Y:S01]  /*12e0*/  IADD3 R2, PT, PT, R0, 0x1800000, RZ ;  /* 0x0180000000027810 */ /* 0x000fe20007ffe0ff */
[----:B------:R-:W-:Y:S01]  /*12f0*/  BSSY.RECONVERGENT B4, `(.L_x_67) ;  /* 0x000000c000047945 */ /* 0x000fe20003800200 */
[----:B------:R-:W-:Y:S02]  /*1300*/  FADD R24, R24, -R0 ;  /* 0x8000000018187221 */ /* 0x000fe40000000000 */
[----:B------:R-:W-:-:S04]  /*1310*/  LOP3.LUT R2, R2, 0x7f800000, RZ, 0xc0, !PT ;  /* 0x7f80000002027812 */ /* 0x000fc800078ec0ff */
[----:B------:R-:W-:-:S13]  /*1320*/  ISETP.GT.U32.AND P0, PT, R2, 0x1ffffff, PT ;  /* 0x01ffffff0200780c */ /* 0x000fda0003f04070 */
[----:B------:R-:W-:Y:S05]  /*1330*/  @P0 BRA `(.L_x_68) ;  /* 0x00000000000c0947 */ /* 0x000fea0003800000 */
[----:B------:R-:W-:-:S07]  /*1340*/  MOV R2, 0x1360 ;  /* 0x0000136000027802 */ /* 0x000fce0000000f00 */
[----:B------:R-:W-:Y:S05]  /*1350*/  CALL.REL.NOINC `($__internal_2_$__cuda_sm20_rcp_rn_f32_slowpath) ;  /* 0x0000000000a87944 */ /* 0x000fea0003c00000 */
[----:B------:R-:W-:Y:S05]  /*1360*/  BRA `(.L_x_69) ;  /* 0x0000000000107947 */ /* 0x000fea0003800000 */
.L_x_68:
[----:B------:R-:W0:Y:S02]  /*1370*/  MUFU.RCP R25, R0 ;  /* 0x0000000000197308 */ /* 0x000e240000001000 */
[----:B0-----:R-:W-:-:S04]  /*1380*/  FFMA R2, R25, R0, -1 ;  /* 0xbf80000019027423 */ /* 0x001fc80000000000 */
[----:B------:R-:W-:-:S04]  /*1390*/  FADD.FTZ R2, -R2, -RZ ;  /* 0x800000ff02027221 */ /* 0x000fc80000010100 */
[----:B------:R-:W-:-:S07]  /*13a0*/  FFMA R28, R25, R2, R25 ;  /* 0x00000002191c7223 */ /* 0x000fce0000000019 */
.L_x_69:
[----:B------:R-:W-:Y:S05]  /*13b0*/  BSYNC.RECONVERGENT B4 ;  /* 0x0000000000047941 */ /* 0x000fea0003800200 */
.L_x_67:
        /* <DEDUP_REMOVED lines=15> */
[----:B-1----:R-:W-:-:S05]  /*14b0*/  IMAD.IADD R0, R0, 0x1, R23 ;  /* 0x0000000100007824 */ /* 0x002fca00078e0217 */
        /* <DEDUP_REMOVED lines=9> */
.L_x_63:
[----:B------:R-:W-:Y:S05]  /*1550*/  BSYNC.RECONVERGENT B3 ;  /* 0x0000000000037941 */ /* 0x000fea0003800200 */
.L_x_62:
[----:B------:R-:W-:-:S04]  /*1560*/  IADD3 R16, P0, PT, R16, 0x8, RZ ;  /* 0x0000000810107810 */ /* 0x000fc80007f1e0ff */
[----:B------:R-:W-:Y:S01]  /*1570*/  IADD3.X R17, PT, PT, RZ, R17, RZ, P0, !PT ;  /* 0x00000011ff117210 */ /* 0x000fe200007fe4ff */
[----:B------:R-:W-:Y:S08]  /*1580*/  @P4 BRA `(.L_x_70) ;  /* 0xfffffff400884947 */ /* 0x000ff0000383ffff */
.L_x_45:
[----:B------:R-:W-:Y:S05]  /*1590*/  BSYNC B0 ;  /* 0x0000000000007941 */ /* 0x000fea0003800000 */
.L_x_44:
[----:B------:R-:W-:Y:S05]  /*15a0*/  @P3 BRA `(.L_x_71) ;  /* 0xffffffec00c03947 */ /* 0x000fea000383ffff */
[----:B------:R-:W-:Y:S05]  /*15b0*/  BSYNC B1 ;  /* 0x0000000000017941 */ /* 0x000fea0003800000 */
.L_x_43:
[----:B------:R-:W-:Y:S05]  /*15c0*/  @P2 BRA `(.L_x_72) ;  /* 0xffffffec009c2947 */ /* 0x000fea000383ffff */
[----:B------:R-:W-:Y:S05]  /*15d0*/  BSYNC B2 ;  /* 0x0000000000027941 */ /* 0x000fea0003800000 */
.L_x_42:
[----:B------:R-:W-:Y:S05]  /*15e0*/  @P1 BRA `(.L_x_73) ;  /* 0xffffffec00801947 */ /* 0x000fea000383ffff */
[----:B------:R-:W-:Y:S05]  /*15f0*/  EXIT ;  /* 0x000000000000794d */ /* 0x000fea0003800000 */
        .weak           $__internal_2_$__cuda_sm20_rcp_rn_f32_slowpath
        .type           $__internal_2_$__cuda_sm20_rcp_rn_f32_slowpath,@function
        .size           $__internal_2_$__cuda_sm20_rcp_rn_f32_slowpath,($__internal_3_$__cuda_sm20_sqrt_rn_f32_slowpath - $__internal_2_$__cuda_sm20_rcp_rn_f32_slowpath)
$__internal_2_$__cuda_sm20_rcp_rn_f32_slowpath:
        /* <DEDUP_REMOVED lines=15> */
.L_x_75:
[----:B------:R-:W-:-:S05]  /*16f0*/  VIADD R27, R28, 0xffffff03 ;  /* 0xffffff031c1b7836 */ /* 0x000fca0000000000 */
[----:B------:R-:W-:-:S13]  /*1700*/  ISETP.GT.U32.AND P0, PT, R27, 0x1, PT ;  /* 0x000000011b00780c */ /* 0x000fda0003f04070 */
[----:B------:R-:W-:Y:S05]  /*1710*/  @P0 BRA `(.L_x_77) ;  /* 0x0000000000780947 */ /* 0x000fea0003800000 */
[----:B------:R-:W-:Y:S01]  /*1720*/  LOP3.LUT R25, R0, 0x7fffff, RZ, 0xc0, !PT ;  /* 0x007fffff00197812 */ /* 0x000fe200078ec0ff */
[----:B------:R-:W-:-:S03]  /*1730*/  VIADD R28, R28, 0xffffff04 ;  /* 0xffffff041c1c7836 */ /* 0x000fc60000000000 */
[----:B------:R-:W-:-:S04]  /*1740*/  LOP3.LUT R25, R25, 0x3f800000, RZ, 0xfc, !PT ;  /* 0x3f80000019197812 */ /* 0x000fc800078efcff */
[----:B------:R-:W0:Y:S02]  /*1750*/  MUFU.RCP R29, R25 ;  /* 0x00000019001d7308 */ /* 0x000e240000001000 */
[----:B0-----:R-:W-:-:S04]  /*1760*/  FFMA R26, R25, R29, -1 ;  /* 0xbf800000191a7423 */ /* 0x001fc8000000001d */
[----:B------:R-:W-:-:S04]  /*1770*/  FADD.FTZ R26, -R26, -RZ ;  /* 0x800000ff1a1a7221 */ /* 0x000fc80000010100 */
[CCC-:B------:R-:W-:Y:S01]  /*1780*/  FFMA.RM R25, R29.reuse, R26.reuse, R29.reuse ;  /* 0x0000001a1d197223 */ /* 0x1c0fe2000000401d */
[----:B------:R-:W-:-:S05]  /*1790*/  FFMA.RP R26, R29, R26, R29 ;  /* 0x0000001a1d1a7223 */ /* 0x000fca000000801d */
[C---:B------:R-:W-:Y:S01]  /*17a0*/  FSETP.NEU.FTZ.AND P0, PT, R25.reuse, R26, PT ;  /* 0x0000001a1900720b */ /* 0x040fe20003f1d000 */
[----:B------:R-:W-:Y:S01]  /*17b0*/  HFMA2 R26, -RZ, RZ, 0, 1.78813934326171875e-07 ;  /* 0x00000003ff1a7431 */ /* 0x000fe200000001ff */
[----:B------:R-:W-:Y:S02]  /*17c0*/  LOP3.LUT R25, R25, 0x7fffff, RZ, 0xc0, !PT ;  /* 0x007fffff19197812 */ /* 0x000fe400078ec0ff */
[----:B------:R-:W-:Y:S02]  /*17d0*/  SEL R29, RZ, 0xffffffff, !P0 ;  /* 0xffffffffff1d7807 */ /* 0x000fe40004000000 */
[----:B------:R-:W-:Y:S02]  /*17e0*/  LOP3.LUT R25, R25, 0x800000, RZ, 0xfc, !PT ;  /* 0x0080000019197812 */ /* 0x000fe400078efcff */
[----:B------:R-:W-:Y:S02]  /*17f0*/  IADD3 R29, PT, PT, -R29, RZ, RZ ;  /* 0x000000ff1d1d7210 */ /* 0x000fe40007ffe1ff */
[----:B------:R-:W-:-:S02]  /*1800*/  SHF.R.U32.HI R28, RZ, R28, R25 ;  /* 0x0000001cff1c7219 */ /* 0x000fc40000011619 */
[-C--:B------:R-:W-:Y:S02]  /*1810*/  SHF.L.U32 R26, R26, R27.reuse, RZ ;  /* 0x0000001b1a1a7219 */ /* 0x080fe400000006ff */
[----:B------:R-:W-:Y:S02]  /*1820*/  LOP3.LUT P5, RZ, R29, R27, R25, 0xf8, !PT ;  /* 0x0000001b1dff7212 */ /* 0x000fe400078af819 */
[----:B------:R-:W-:-:S04]  /*1830*/  LOP3.LUT R26, R26, R25, RZ, 0xc0, !PT ;  /* 0x000000191a1a7212 */ /* 0x000fc800078ec0ff */
[----:B------:R-:W-:-:S04]  /*1840*/  SHF.R.U32.HI R26, RZ, R27, R26 ;  /* 0x0000001bff1a7219 */ /* 0x000fc8000001161a */
[C---:B------:R-:W-:Y:S02]  /*1850*/  LOP3.LUT P0, RZ, R26.reuse, 0x1, RZ, 0xc0, !PT ;  /* 0x000000011aff7812 */ /* 0x040fe4000780c0ff */
[----:B------:R-:W-:-:S04]  /*1860*/  LOP3.LUT P6, RZ, R26, 0x2, RZ, 0xc0, !PT ;  /* 0x000000021aff7812 */ /* 0x000fc800078cc0ff */
[----:B------:R-:W-:Y:S02]  /*1870*/  PLOP3.LUT P0, PT, P0, P5, P6, 0xe0, 0x0 ;  /* 0x000000000000781c */ /* 0x000fe4000070bc60 */
[----:B------:R-:W-:Y:S02]  /*1880*/  LOP3.LUT P5, RZ, R0, 0x7fffff, RZ, 0xc0, !PT ;  /* 0x007fffff00ff7812 */ /* 0x000fe400078ac0ff */
[----:B------:R-:W-:-:S05]  /*1890*/  SEL R25, RZ, 0x1, !P0 ;  /* 0x00000001ff197807 */ /* 0x000fca0004000000 */
[----:B------:R-:W-:-:S05]  /*18a0*/  IMAD.MOV R25, RZ, RZ, -R25 ;  /* 0x000000ffff197224 */ /* 0x000fca00078e0a19 */
[----:B------:R-:W-:-:S13]  /*18b0*/  ISETP.GE.AND P0, PT, R25, RZ, PT ;  /* 0x000000ff1900720c */ /* 0x000fda0003f06270 */
[----:B------:R-:W-:-:S05]  /*18c0*/  @!P0 IADD3 R28, PT, PT, R28, 0x1, RZ ;  /* 0x000000011c1c8810 */ /* 0x000fca0007ffe0ff */
[----:B------:R-:W-:-:S05]  /*18d0*/  @!P5 IMAD.SHL.U32 R28, R28, 0x2, RZ ;  /* 0x000000021c1cd824 */ /* 0x000fca00078e00ff */
[----:B------:R-:W-:Y:S01]  /*18e0*/  LOP3.LUT R28, R28, 0x80000000, R0, 0xf8, !PT ;  /* 0x800000001c1c7812 */ /* 0x000fe200078ef800 */
[----:B------:R-:W-:Y:S06]  /*18f0*/  BRA `(.L_x_76) ;  /* 0x0000000000047947 */ /* 0x000fec0003800000 */
.L_x_77:
[----:B------:R0:W1:Y:S02]  /*1900*/  MUFU.RCP R28, R0 ;  /* 0x00000000001c7308 */ /* 0x0000640000001000 */
.L_x_76:
[----:B------:R-:W-:Y:S05]  /*1910*/  BSYNC.RECONVERGENT B5 ;  /* 0x0000000000057941 */ /* 0x000fea0003800200 */
.L_x_74:
[----:B------:R-:W-:Y:S01]  /*1920*/  MOV R26, R2 ;  /* 0x00000002001a7202 */ /* 0x000fe20000000f00 */
[----:B------:R-:W-:-:S04]  /*1930*/  IMAD.MOV.U32 R27, RZ, RZ, 0x0 ;  /* 0x00000000ff1b7424 */ /* 0x000fc800078e00ff */
[----:B01----:R-:W-:Y:S05]  /*1940*/  RET.REL.NODEC R26 `(_Z16detectCollisionsP6SpherePiS1_S1_S1_P13CollisionPairii) ;  /* 0xffffffe41aac7950 */ /* 0x003fea0003c3ffff */
        .weak           $__internal_3_$__cuda_sm20_sqrt_rn_f32_slowpath
        .type           $__internal_3_$__cuda_sm20_sqrt_rn_f32_slowpath,@function
        .size           $__internal_3_$__cuda_sm20_sqrt_rn_f32_slowpath,($__internal_4_$__cuda_sm3x_div_rn_noftz_f32_slowpath - $__internal_3_$__cuda_sm20_sqrt_rn_f32_slowpath)
$__internal_3_$__cuda_sm20_sqrt_rn_f32_slowpath:
[----:B------:R-:W-:-:S13]  /*1950*/  LOP3.LUT P0, RZ, R2, 0x7fffffff, RZ, 0xc0, !PT ;  /* 0x7fffffff02ff7812 */ /* 0x000fda000780c0ff */
[----:B------:R-:W-:Y:S01]  /*1960*/  @!P0 MOV R26, R2 ;  /* 0x00000002001a8202 */ /* 0x000fe20000000f00 */
[----:B------:R-:W-:Y:S06]  /*1970*/  @!P0 BRA `(.L_x_78) ;  /* 0x0000000000408947 */ /* 0x000fec0003800000 */
[----:B------:R-:W-:-:S13]  /*1980*/  FSETP.GEU.FTZ.AND P0, PT, R2, RZ, PT ;  /* 0x000000ff0200720b */ /* 0x000fda0003f1e000 */
[----:B------:R-:W-:Y:S01]  /*1990*/  @!P0 IMAD.MOV.U32 R26, RZ, RZ, 0x7fffffff ;  /* 0x7fffffffff1a8424 */ /* 0x000fe200078e00ff */
[----:B------:R-:W-:Y:S06]  /*19a0*/  @!P0 BRA `(.L_x_78) ;  /* 0x0000000000348947 */ /* 0x000fec0003800000 */
[----:B------:R-:W-:-:S13]  /*19b0*/  FSETP.GTU.FTZ.AND P0, PT, |R2|, +INF , PT ;  /* 0x7f8000000200780b */ /* 0x000fda0003f1c200 */
[----:B------:R-:W-:Y:S01]  /*19c0*/  @P0 FADD.FTZ R26, R2, 1 ;  /* 0x3f800000021a0421 */ /* 0x000fe20000010000 */
[----:B------:R-:W-:Y:S06]  /*19d0*/  @P0 BRA `(.L_x_78) ;  /* 0x0000000000280947 */ /* 0x000fec0003800000 */
[----:B------:R-:W-:-:S13]  /*19e0*/  FSETP.NEU.FTZ.AND P0, PT, |R2|, +INF , PT ;  /* 0x7f8000000200780b */ /* 0x000fda0003f1d200 */
[----:B------:R-:W-:-:S04]  /*19f0*/  @P0 FFMA R29, R2, 1.84467440737095516160e+19, RZ ;  /* 0x5f800000021d0823 */ /* 0x000fc800000000ff */
[----:B------:R-:W0:Y:S02]  /*1a00*/  @P0 MUFU.RSQ R27, R29 ;  /* 0x0000001d001b0308 */ /* 0x000e240000001400 */
[----:B0-----:R-:W-:Y:S01]  /*1a10*/  @P0 FMUL.FTZ R26, R29, R27 ;  /* 0x0000001b1d1a0220 */ /* 0x001fe20000410000 */
[----:B------:R-:W-:-:S03]  /*1a20*/  @P0 FMUL.FTZ R27, R27, 0.5 ;  /* 0x3f0000001b1b0820 */ /* 0x000fc60000410000 */
[----:B------:R-:W-:-:S04]  /*1a30*/  @P0 FADD.FTZ R25, -R26, -RZ ;  /* 0x800000ff1a190221 */ /* 0x000fc80000010100 */
[----:B------:R-:W-:-:S04]  /*1a40*/  @P0 FFMA R25, R26, R25, R29 ;  /* 0x000000191a190223 */ /* 0x000fc8000000001d */
[----:B------:R-:W-:Y:S01]  /*1a50*/  @P0 FFMA R25, R25, R27, R26 ;  /* 0x0000001b19190223 */ /* 0x000fe2000000001a */
[----:B------:R-:W-:-:S03]  /*1a60*/  @!P0 MOV R26, R2 ;  /* 0x00000002001a8202 */ /* 0x000fc60000000f00 */
[----:B------:R-:W-:-:S07]  /*1a70*/  @P0 FMUL.FTZ R26, R25, 2.3283064365386962891e-10 ;  /* 0x2f800000191a0820 */ /* 0x000fce0000410000 */
.L_x_78:
[----:B------:R-:W-:Y:S02]  /*1a80*/  HFMA2 R29, -RZ, RZ, 0, 0 ;  /* 0x00000000ff1d7431 */ /* 0x000fe400000001ff */
[----:B------:R-:W-:-:S04]  /*1a90*/  IMAD.MOV.U32 R28, RZ, RZ, R0 ;  /* 0x000000ffff1c7224 */ /* 0x000fc800078e0000 */
[----:B------:R-:W-:Y:S05]  /*1aa0*/  RET.REL.NODEC R28 `(_Z16detectCollisionsP6SpherePiS1_S1_S1_P13CollisionPairii) ;  /* 0xffffffe41c547950 */ /* 0x000fea0003c3ffff */
        .weak           $__internal_4_$__cuda_sm3x_div_rn_noftz_f32_slowpath
        .type           $__internal_4_$__cuda_sm3x_div_rn_noftz_f32_slowpath,@function
        .size           $__internal_4_$__cuda_sm3x_div_rn_noftz_f32_slowpath,(.L_x_120 - $__internal_4_$__cuda_sm3x_div_rn_noftz_f32_slowpath)
$__internal_4_$__cuda_sm3x_div_rn_noftz_f32_slowpath:
[----:B------:R-:W-:Y:S01]  /*1ab0*/  SHF.R.U32.HI R13, RZ, 0x17, R2 ;  /* 0x00000017ff0d7819 */ /* 0x000fe20000011602 */
[----:B------:R-:W-:Y:S01]  /*1ac0*/  BSSY.RECONVERGENT B1, `(.L_x_79) ;  /* 0x0000064000017945 */ /* 0x000fe20003800200 */
[----:B------:R-:W-:Y:S01]  /*1ad0*/  SHF.R.U32.HI R0, RZ, 0x17, R11 ;  /* 0x00000017ff007819 */ /* 0x000fe2000001160b */
[----:B------:R-:W-:Y:S01]  /*1ae0*/  IMAD.MOV.U32 R14, RZ, RZ, 0x3d4ccccd ;  /* 0x3d4ccccdff0e7424 */ /* 0x000fe200078e00ff */
[----:B------:R-:W-:Y:S02]  /*1af0*/  LOP3.LUT R13, R13, 0xff, RZ, 0xc0, !PT ;  /* 0x000000ff0d0d7812 */ /* 0x000fe400078ec0ff */
[----:B------:R-:W-:-:S03]  /*1b00*/  LOP3.LUT R18, R0, 0xff, RZ, 0xc0, !PT ;  /* 0x000000ff00127812 */ /* 0x000fc600078ec0ff */
[----:B------:R-:W-:Y:S01]  /*1b10*/  VIADD R15, R13, 0xffffffff ;  /* 0xffffffff0d0f7836 */ /* 0x000fe20000000000 */
[----:B------:R-:W-:-:S04]  /*1b20*/  IADD3 R16, PT, PT, R18, -0x1, RZ ;  /* 0xffffffff12107810 */ /* 0x000fc80007ffe0ff */
[----:B------:R-:W-:-:S04]  /*1b30*/  ISETP.GT.U32.AND P0, PT, R15, 0xfd, PT ;  /* 0x000000fd0f00780c */ /* 0x000fc80003f04070 */
[----:B------:R-:W-:-:S13]  /*1b40*/  ISETP.GT.U32.OR P0, PT, R16, 0xfd, P0 ;  /* 0x000000fd1000780c */ /* 0x000fda0000704470 */
[----:B------:R-:W-:Y:S01]  /*1b50*/  @!P0 MOV R12, RZ ;  /* 0x000000ff000c8202 */ /* 0x000fe20000000f00 */
[----:B------:R-:W-:Y:S06]  /*1b60*/  @!P0 BRA `(.L_x_80) ;  /* 0x0000000000608947 */ /* 0x000fec0003800000 */
[----:B------:R-:W-:Y:S01]  /*1b70*/  IMAD.MOV.U32 R0, RZ, RZ, 0x3d4ccccd ;  /* 0x3d4ccccdff007424 */ /* 0x000fe200078e00ff */
[----:B------:R-:W-:-:S04]  /*1b80*/  FSETP.GTU.FTZ.AND P0, PT, |R11|, +INF , PT ;  /* 0x7f8000000b00780b */ /* 0x000fc80003f1c200 */
        /* <DEDUP_REMOVED lines=18> */
[----:B------:R-:W-:Y:S02]  /*1cb0*/  @!P0 IMAD.MOV.U32 R12, RZ, RZ, -0x40 ;  /* 0xffffffc0ff0c8424 */ /* 0x000fe400078e00ff */
[----:B------:R-:W-:Y:S01]  /*1cc0*/  @!P0 FFMA R11, R11, 1.84467440737095516160e+19, RZ ;  /* 0x5f8000000b0b8823 */ /* 0x000fe200000000ff */
[----:B------:R-:W-:Y:S02]  /*1cd0*/  @!P1 FFMA R14, R0, 1.84467440737095516160e+19, RZ ;  /* 0x5f800000000e9823 */ /* 0x000fe400000000ff */
[----:B------:R-:W-:-:S07]  /*1ce0*/  @!P1 IADD3 R12, PT, PT, R12, 0x40, RZ ;  /* 0x000000400c0c9810 */ /* 0x000fce0007ffe0ff */
.L_x_80:
[----:B------:R-:W-:Y:S01]  /*1cf0*/  LEA R15, R13, 0xc0800000, 0x17 ;  /* 0xc08000000d0f7811 */ /* 0x000fe200078eb8ff */
[----:B------:R-:W-:Y:S04]  /*1d00*/  BSSY.RECONVERGENT B2, `(.L_x_85) ;  /* 0x0000036000027945 */ /* 0x000fe80003800200 */
[----:B------:R-:W-:Y:S01]  /*1d10*/  IMAD.IADD R15, R14, 0x1, -R15 ;  /* 0x000000010e0f7824 */ /* 0x000fe200078e0a0f */
[----:B------:R-:W-:-:S03]  /*1d20*/  IADD3 R14, PT, PT, R18, -0x7f, RZ ;  /* 0xffffff81120e7810 */ /* 0x000fc60007ffe0ff */
[----:B------:R-:W0:Y:S01]  /*1d30*/  MUFU.RCP R16, R15 ;  /* 0x0000000f00107308 */ /* 0x000e220000001000 */
[----:B------:R-:W-:Y:S01]  /*1d40*/  FADD.FTZ R17, -R15, -RZ ;  /* 0x800000ff0f117221 */ /* 0x000fe20000010100 */
[C---:B------:R-:W-:Y:S01]  /*1d50*/  IMAD R0, R14.reuse, -0x800000, R11 ;  /* 0xff8000000e007824 */ /* 0x040fe200078e020b */
[----:B------:R-:W-:-:S05]  /*1d60*/  IADD3 R13, PT, PT, R14, 0x7f, -R13 ;  /* 0x0000007f0e0d7810 */ /* 0x000fca0007ffe80d */
[----:B------:R-:W-:Y:S02]  /*1d70*/  IMAD.IADD R13, R13, 0x1, R12 ;  /* 0x000000010d0d7824 */ /* 0x000fe400078e020c */
[----:B0-----:R-:W-:-:S04]  /*1d80*/  FFMA R19, R16, R17, 1 ;  /* 0x3f80000010137423 */ /* 0x001fc80000000011 */
        /* <DEDUP_REMOVED lines=8> */
[----:B------:R-:W-:-:S05]  /*1e10*/  IADD3 R15, PT, PT, R11, R13, RZ ;  /* 0x0000000d0b0f7210 */ /* 0x000fca0007ffe0ff */
[----:B------:R-:W-:-:S05]  /*1e20*/  VIADD R11, R15, 0xffffffff ;  /* 0xffffffff0f0b7836 */ /* 0x000fca0000000000 */
        /* <DEDUP_REMOVED lines=9> */
[CCC-:B------:R-:W-:Y:S01]  /*1ec0*/  FFMA.RZ R11, R18.reuse, R16.reuse, R19.reuse ;  /* 0x00000010120b7223 */ /* 0x1c0fe2000000c013 */
[C---:B------:R-:W-:Y:S01]  /*1ed0*/  IADD3 R14, PT, PT, R15.reuse, 0x20, RZ ;  /* 0x000000200f0e7810 */ /* 0x040fe20007ffe0ff */
[CCC-:B------:R-:W-:Y:S01]  /*1ee0*/  FFMA.RM R12, R18.reuse, R16.reuse, R19.reuse ;  /* 0x00000010120c7223 */ /* 0x1c0fe20000004013 */
[----:B------:R-:W-:Y:S02]  /*1ef0*/  ISETP.NE.AND P2, PT, R15, RZ, PT ;  /* 0x000000ff0f00720c */ /* 0x000fe40003f45270 */
[----:B------:R-:W-:Y:S01]  /*1f00*/  LOP3.LUT R13, R11, 0x7fffff, RZ, 0xc0, !PT ;  /* 0x007fffff0b0d7812 */ /* 0x000fe200078ec0ff */
[----:B------:R-:W-:Y:S01]  /*1f10*/  FFMA.RP R11, R18, R16, R19 ;  /* 0x00000010120b7223 */ /* 0x000fe20000008013 */
[----:B------:R-:W-:Y:S01]  /*1f20*/  ISETP.NE.AND P1, PT, R15, RZ, PT ;  /* 0x000000ff0f00720c */ /* 0x000fe20003f25270 */
[----:B------:R-:W-:Y:S01]  /*1f30*/  IMAD.MOV R15, RZ, RZ, -R15 ;  /* 0x000000ffff0f7224 */ /* 0x000fe200078e0a0f */
[----:B------:R-:W-:Y:S02]  /*1f40*/  LOP3.LUT R13, R13, 0x800000, RZ, 0xfc, !PT ;  /* 0x008000000d0d7812 */ /* 0x000fe400078efcff */
[----:B------:R-:W-:-:S02]  /*1f50*/  FSETP.NEU.FTZ.AND P0, PT, R11, R12, PT ;  /* 0x0000000c0b00720b */ /* 0x000fc40003f1d000 */
[----:B------:R-:W-:Y:S02]  /*1f60*/  SHF.L.U32 R14, R13, R14, RZ ;  /* 0x0000000e0d0e7219 */ /* 0x000fe400000006ff */
[----:B------:R-:W-:Y:S02]  /*1f70*/  SEL R12, R15, RZ, P2 ;  /* 0x000000ff0f0c7207 */ /* 0x000fe40001000000 */
[----:B------:R-:W-:Y:S02]  /*1f80*/  ISETP.NE.AND P1, PT, R14, RZ, P1 ;  /* 0x000000ff0e00720c */ /* 0x000fe40000f25270 */
[----:B------:R-:W-:Y:S02]  /*1f90*/  SHF.R.U32.HI R12, RZ, R12, R13 ;  /* 0x0000000cff0c7219 */ /* 0x000fe4000001160d */
[----:B------:R-:W-:Y:S02]  /*1fa0*/  PLOP3.LUT P0, PT, P0, P1, PT, 0xf8, 0x8f ;  /* 0x00000000008f781c */ /* 0x000fe40000703f70 */
[----:B------:R-:W-:-:S02]  /*1fb0*/  SHF.R.U32.HI R14, RZ, 0x1, R12 ;  /* 0x00000001ff0e7819 */ /* 0x000fc4000001160c */
[----:B------:R-:W-:-:S04]  /*1fc0*/  SEL R11, RZ, 0x1, !P0 ;  /* 0x00000001ff0b7807 */ /* 0x000fc80004000000 */
[----:B------:R-:W-:-:S04]  /*1fd0*/  LOP3.LUT R11, R11, 0x1, R14, 0xf8, !PT ;  /* 0x000000010b0b7812 */ /* 0x000fc800078ef80e */
[----:B------:R-:W-:-:S04]  /*1fe0*/  LOP3.LUT R11, R11, R12, RZ, 0xc0, !PT ;  /* 0x0000000c0b0b7212 */ /* 0x000fc800078ec0ff */
[----:B------:R-:W-:-:S04]  /*1ff0*/  IADD3 R11, PT, PT, R14, R11, RZ ;  /* 0x0000000b0e0b7210 */ /* 0x000fc80007ffe0ff */
[----:B------:R-:W-:Y:S01]  /*2000*/  LOP3.LUT R0, R11, R0, RZ, 0xfc, !PT ;  /* 0x000000000b007212 */ /* 0x000fe200078efcff */
[----:B------:R-:W-:Y:S06]  /*2010*/  BRA `(.L_x_88) ;  /* 0x0000000000107947 */ /* 0x000fec0003800000 */
.L_x_87:
[----:B------:R-:W-:-:S04]  /*2020*/  LOP3.LUT R0, R0, 0x80000000, RZ, 0xc0, !PT ;  /* 0x8000000000007812 */ /* 0x000fc800078ec0ff */
[----:B------:R-:W-:Y:S01]  /*2030*/  LOP3.LUT R0, R0, 0x7f800000, RZ, 0xfc, !PT ;  /* 0x7f80000000007812 */ /* 0x000fe200078efcff */
[----:B------:R-:W-:Y:S06]  /*2040*/  BRA `(.L_x_88) ;  /* 0x0000000000047947 */ /* 0x000fec0003800000 */
.L_x_86:
[----:B------:R-:W-:-:S07]  /*2050*/  IMAD R0, R13, 0x800000, R0 ;  /* 0x008000000d007824 */ /* 0x000fce00078e0200 */
.L_x_88:
[----:B------:R-:W-:Y:S05]  /*2060*/  BSYNC.RECONVERGENT B2 ;  /* 0x0000000000027941 */ /* 0x000fea0003800200 */
.L_x_85:
[----:B------:R-:W-:Y:S05]  /*2070*/  BRA `(.L_x_89) ;  /* 0x0000000000207947 */ /* 0x000fea0003800000 */
.L_x_84:
[----:B------:R-:W-:-:S04]  /*2080*/  LOP3.LUT R0, R14, 0x80000000, R11, 0x48, !PT ;  /* 0x800000000e007812 */ /* 0x000fc800078e480b */
[----:B------:R-:W-:Y:S01]  /*2090*/  LOP3.LUT R0, R0, 0x7f800000, RZ, 0xfc, !PT ;  /* 0x7f80000000007812 */ /* 0x000fe200078efcff */
[----:B------:R-:W-:Y:S06]  /*20a0*/  BRA `(.L_x_89) ;  /* 0x0000000000147947 */ /* 0x000fec0003800000 */
.L_x_83:
[----:B------:R-:W-:Y:S01]  /*20b0*/  LOP3.LUT R0, R14, 0x80000000, R11, 0x48, !PT ;  /* 0x800000000e007812 */ /* 0x000fe200078e480b */
[----:B------:R-:W-:Y:S06]  /*20c0*/  BRA `(.L_x_89) ;  /* 0x00000000000c7947 */ /* 0x000fec0003800000 */
.L_x_82:
[----:B------:R-:W0:Y:S01]  /*20d0*/  MUFU.RSQ R0, -QNAN ;  /* 0xffc0000000007908 */ /* 0x000e220000001400 */
[----:B------:R-:W-:Y:S05]  /*20e0*/  BRA `(.L_x_89) ;  /* 0x0000000000047947 */ /* 0x000fea0003800000 */
.L_x_81:
[----:B------:R-:W-:-:S07]  /*20f0*/  FADD.FTZ R0, R11, R0 ;  /* 0x000000000b007221 */ /* 0x000fce0000010000 */
.L_x_89:
[----:B------:R-:W-:Y:S05]  /*2100*/  BSYNC.RECONVERGENT B1 ;  /* 0x0000000000017941 */ /* 0x000fea0003800200 */
.L_x_79:
[----:B------:R-:W-:-:S04]  /*2110*/  HFMA2 R11, -RZ, RZ, 0, 0 ;  /* 0x00000000ff0b7431 */ /* 0x000fc800000001ff */
[----:B0-----:R-:W-:Y:S05]  /*2120*/  RET.REL.NODEC R10 `(_Z16detectCollisionsP6SpherePiS1_S1_S1_P13CollisionPairii) ;  /* 0xffffffdc0ab47950 */ /* 0x001fea0003c3ffff */
.L_x_90:
        /* <DEDUP_REMOVED lines=13> */
.L_x_120:


//--------------------- .text._Z14findCellBoundsPiS_S_i --------------------------
	.section	.text._Z14findCellBoundsPiS_S_i,"ax",@progbits
	.align	128
        .global         _Z14findCellBoundsPiS_S_i
        .type           _Z14findCellBoundsPiS_S_i,@function
        .size           _Z14findCellBoundsPiS_S_i,(.L_x_124 - _Z14findCellBoundsPiS_S_i)
        .other          _Z14findCellBoundsPiS_S_i,@"STO_CUDA_ENTRY STV_DEFAULT"
_Z14findCellBoundsPiS_S_i:
.text._Z14findCellBoundsPiS_S_i:
        /* <DEDUP_REMOVED lines=11> */
[----:B-1----:R0:W5:Y:S01]  /*00b0*/  LDG.E R9, desc[UR6][R2.64] ;  /* 0x0000000602097981 */ /* 0x002162000c1e1900 */
[----:B------:R-:W-:Y:S01]  /*00c0*/  ISETP.NE.AND P0, PT, R7, RZ, PT ;  /* 0x000000ff0700720c */ /* 0x000fe20003f05270 */
[----:B------:R-:W-:Y:S04]  /*00d0*/  BSSY.RECONVERGENT B1, `(.L_x_91) ;  /* 0x000000b000017945 */ /* 0x000fe80003800200 */
[----:B------:R-:W-:Y:S08]  /*00e0*/  BSSY.RELIABLE B0, `(.L_x_92) ;  /* 0x0000006000007945 */ /* 0x000ff00003800100 */
[----:B0-----:R-:W-:Y:S05]  /*00f0*/  @!P0 BRA `(.L_x_93) ;  /* 0x0000000000108947 */ /* 0x001fea0003800000 */
[----:B------:R-:W2:Y:S02]  /*0100*/  LDG.E R0, desc[UR6][R2.64+-0x4] ;  /* 0xfffffc0602007981 */ /* 0x000ea4000c1e1900 */
[----:B--2--5:R-:W-:-:S13]  /*0110*/  ISETP.NE.AND P0, PT, R9, R0, PT ;  /* 0x000000000900720c */ /* 0x024fda0003f05270 */
[----:B------:R-:W-:Y:S05]  /*0120*/  @!P0 BREAK.RELIABLE B0 ;  /* 0x0000000000008942 */ /* 0x000fea0003800100 */
[----:B------:R-:W-:Y:S05]  /*0130*/  @!P0 BRA `(.L_x_94) ;  /* 0x0000000000108947 */ /* 0x000fea0003800000 */
.L_x_93:
[----:B------:R-:W-:Y:S05]  /*0140*/  BSYNC.RELIABLE B0 ;  /* 0x0000000000007941 */ /* 0x000fea0003800100 */
.L_x_92:
[----:B------:R-:W0:Y:S02]  /*0150*/  LDC.64 R4, c[0x0][0x380] ;  /* 0x0000e000ff047b82 */ /* 0x000e240000000a00 */
[----:B0----5:R-:W-:-:S05]  /*0160*/  IMAD.WIDE R4, R9, 0x4, R4 ;  /* 0x0000000409047825 */ /* 0x021fca00078e0204 */
[----:B------:R0:W-:Y:S02]  /*0170*/  STG.E desc[UR6][R4.64], R7 ;  /* 0x0000000704007986 */ /* 0x0001e4000c101906 */
.L_x_94:
[----:B------:R-:W-:Y:S05]  /*0180*/  BSYNC.RECONVERGENT B1 ;  /* 0x0000000000017941 */ /* 0x000fea0003800200 */
.L_x_91:
[----:B------:R-:W-:Y:S05]  /*0190*/  WARPSYNC.ALL ;  /* 0x0000000000007948 */ /* 0x000fea0003800000 */
[----:B------:R-:W-:Y:S01]  /*01a0*/  UIADD3 UR4, UPT, UPT, UR4, -0x1, URZ ;  /* 0xffffffff04047890 */ /* 0x000fe2000fffe0ff */
[----:B------:R-:W-:Y:S05]  /*01b0*/  BSSY.RECONVERGENT B1, `(.L_x_95) ;  /* 0x0000006000017945 */ /* 0x000fea0003800200 */
[----:B------:R-:W-:-:S13]  /*01c0*/  ISETP.NE.AND P0, PT, R7, UR4, PT ;  /* 0x0000000407007c0c */ /* 0x000fda000bf05270 */
[----:B------:R-:W-:Y:S05]  /*01d0*/  @!P0 BRA `(.L_x_96) ;  /* 0x00000000000c8947 */ /* 0x000fea0003800000 */
[----:B------:R-:W2:Y:S02]  /*01e0*/  LDG.E R2, desc[UR6][R2.64+0x4] ;  /* 0x0000040602027981 */ /* 0x000ea4000c1e1900 */
[----:B--2---:R-:W-:-:S13]  /*01f0*/  ISETP.NE.AND P0, PT, R9, R2, PT ;  /* 0x000000020900720c */ /* 0x004fda0003f05270 */
[----:B------:R-:W-:Y:S05]  /*0200*/  @!P0 EXIT ;  /* 0x000000000000894d */ /* 0x000fea0003800000 */
.L_x_96:
[----:B------:R-:W-:Y:S05]  /*0210*/  BSYNC.RECONVERGENT B1 ;  /* 0x0000000000017941 */ /* 0x000fea0003800200 */
.L_x_95:
[----:B------:R-:W1:Y:S01]  /*0220*/  LDC.64 R2, c[0x0][0x388] ;  /* 0x0000e200ff027b82 */ /* 0x000e620000000a00 */
[----:B0-----:R-:W-:Y:S01]  /*0230*/  IADD3 R7, PT, PT, R7, 0x1, RZ ;  /* 0x0000000107077810 */ /* 0x001fe20007ffe0ff */
[----:B-1----:R-:W-:-:S05]  /*0240*/  IMAD.WIDE R2, R9, 0x4, R2 ;  /* 0x0000000409027825 */ /* 0x002fca00078e0202 */
[----:B------:R-:W-:Y:S01]  /*0250*/  STG.E desc[UR6][R2.64], R7 ;  /* 0x0000000702007986 */ /* 0x000fe2000c101906 */
[----:B------:R-:W-:Y:S05]  /*0260*/  EXIT ;  /* 0x000000000000794d */ /* 0x000fea0003800000 */
.L_x_97:
        /* <DEDUP_REMOVED lines=9> */
.L_x_124:


//--------------------- .text._Z13computeHashesP6SpherePiS1_i --------------------------
	.section	.text._Z13computeHashesP6SpherePiS1_i,"ax",@progbits
	.align	128
        .global         _Z13computeHashesP6SpherePiS1_i
        .type           _Z13computeHashesP6SpherePiS1_i,@function
        .size           _Z13computeHashesP6SpherePiS1_i,(.L_x_121 - _Z13computeHashesP6SpherePiS1_i)
        .other          _Z13computeHashesP6SpherePiS1_i,@"STO_CUDA_ENTRY STV_DEFAULT"
_Z13computeHashesP6SpherePiS1_i:
.text._Z13computeHashesP6SpherePiS1_i:
        /* <DEDUP_REMOVED lines=25> */
[----:B------:R-:W-:Y:S01]  /*0190*/  IMAD.MOV.U32 R3, RZ, RZ, R0 ;  /* 0x000000ffff037224 */ /* 0x000fe200078e0000 */
[----:B------:R-:W-:-:S07]  /*01a0*/  MOV R8, 0x1c0 ;  /* 0x000001c000087802 */ /* 0x000fce0000000f00 */
[----:B-----5:R-:W-:Y:S05]  /*01b0*/  CALL.REL.NOINC `($__internal_5_$__cuda_sm3x_div_rn_noftz_f32_slowpath) ;  /* 0x0000000000b47944 */ /* 0x020fea0003c00000 */
[----:B------:R-:W-:-:S07]  /*01c0*/  IMAD.MOV.U32 R5, RZ, RZ, R0 ;  /* 0x000000ffff057224 */ /* 0x000fce00078e0000 */
.L_x_99:
[----:B------:R-:W-:Y:S05]  /*01d0*/  BSYNC.RECONVERGENT B0 ;  /* 0x0000000000007941 */ /* 0x000fea0003800200 */
.L_x_98:
        /* <DEDUP_REMOVED lines=12> */
[----:B------:R-:W-:Y:S05]  /*02a0*/  CALL.REL.NOINC `($__internal_5_$__cuda_sm3x_div_rn_noftz_f32_slowpath) ;  /* 0x0000000000787944 */ /* 0x000fea0003c00000 */
[----:B------:R-:W-:-:S07]  /*02b0*/  MOV R7, R0 ;  /* 0x0000000000077202 */ /* 0x000fce0000000f00 */
.L_x_101:
[----:B------:R-:W-:Y:S05]  /*02c0*/  BSYNC.RECONVERGENT B0 ;  /* 0x0000000000007941 */ /* 0x000fea0003800200 */
.L_x_100:
        /* <DEDUP_REMOVED lines=13> */
.L_x_103:
[----:B------:R-:W-:Y:S05]  /*03a0*/  BSYNC.RECONVERGENT B0 ;  /* 0x0000000000007941 */ /* 0x000fea0003800200 */
.L_x_102:
[----:B------:R-:W0:Y:S01]  /*03b0*/  F2I.FLOOR.NTZ R0, R0 ;  /* 0x0000000000007305 */ /* 0x000e220000207100 */
[----:B------:R-:W1:Y:S01]  /*03c0*/  LDC.64 R8, c[0x0][0x388] ;  /* 0x0000e200ff087b82 */ /* 0x000e620000000a00 */
[----:B------:R-:W-:Y:S02]  /*03d0*/  VIMNMX.RELU R7, PT, PT, R7, 0x1f, PT ;  /* 0x0000001f07077848 */ /* 0x000fe40003fe1100 */
[----:B------:R-:W-:-:S03]  /*03e0*/  VIMNMX.RELU R3, PT, PT, R5, 0x1f, PT ;  /* 0x0000001f05037848 */ /* 0x000fc60003fe1100 */
[----:B------:R-:W-:Y:S02]  /*03f0*/  IMAD.SHL.U32 R6, R7, 0x20, RZ ;  /* 0x0000002007067824 */ /* 0x000fe400078e00ff */
[----:B------:R-:W2:Y:S01]  /*0400*/  LDC.64 R10, c[0x0][0x390] ;  /* 0x0000e400ff0a7b82 */ /* 0x000ea20000000a00 */
[----:B0-----:R-:W-:-:S05]  /*0410*/  VIMNMX.RELU R4, PT, PT, R0, 0x1f, PT ;  /* 0x0000001f00047848 */ /* 0x001fca0003fe1100 */
[----:B------:R-:W-:Y:S02]  /*0420*/  IMAD.SHL.U32 R7, R4, 0x400, RZ ;  /* 0x0000040004077824 */ /* 0x000fe400078e00ff */
[----:B-1----:R-:W-:-:S03]  /*0430*/  IMAD.WIDE R4, R2, 0x4, R8 ;  /* 0x0000000402047825 */ /* 0x002fc600078e0208 */
[----:B------:R-:W-:-:S05]  /*0440*/  LOP3.LUT R3, R7, R6, R3, 0xfe, !PT ;  /* 0x0000000607037212 */ /* 0x000fca00078efe03 */
[----:B------:R-:W-:Y:S01]  /*0450*/  STG.E desc[UR4][R4.64], R3 ;  /* 0x0000000304007986 */ /* 0x000fe2000c101904 */
[----:B--2---:R-:W-:-:S05]  /*0460*/  IMAD.WIDE R6, R2, 0x4, R10 ;  /* 0x0000000402067825 */ /* 0x004fca00078e020a */
[----:B------:R-:W-:Y:S01]  /*0470*/  STG.E desc[UR4][R6.64], R2 ;  /* 0x0000000206007986 */ /* 0x000fe2000c101904 */
[----:B------:R-:W-:Y:S05]  /*0480*/  EXIT ;  /* 0x000000000000794d */ /* 0x000fea0003800000 */
        .weak           $__internal_5_$__cuda_sm3x_div_rn_noftz_f32_slowpath
        .type           $__internal_5_$__cuda_sm3x_div_rn_noftz_f32_slowpath,@function
        .size           $__internal_5_$__cuda_sm3x_div_rn_noftz_f32_slowpath,(.L_x_121 - $__internal_5_$__cuda_sm3x_div_rn_noftz_f32_slowpath)
$__internal_5_$__cuda_sm3x_div_rn_noftz_f32_slowpath:
        /* <DEDUP_REMOVED lines=31> */
[----:B------:R-:W-:Y:S01]  /*0680*/  @P0 IMAD.MOV.U32 R9, RZ, RZ, RZ ;  /* 0x000000ffff090224 */ /* 0x000fe200078e00ff */
[----:B------:R-:W-:Y:S01]  /*0690*/  @!P0 MOV R9, 0xffffffc0 ;  /* 0xffffffc000098802 */ /* 0x000fe20000000f00 */
[----:B------:R-:W-:Y:S01]  /*06a0*/  @!P0 FFMA R3, R3, 1.84467440737095516160e+19, RZ ;  /* 0x5f80000003038823 */ /* 0x000fe200000000ff */
[----:B------:R-:W-:-:S03]  /*06b0*/  @!P1 FFMA R12, R0, 1.84467440737095516160e+19, RZ ;  /* 0x5f800000000c9823 */ /* 0x000fc600000000ff */
[----:B------:R-:W-:-:S07]  /*06c0*/  @!P1 VIADD R9, R9, 0x40 ;  /* 0x0000004009099836 */ /* 0x000fce0000000000 */
.L_x_105:
[----:B------:R-:W-:Y:S01]  /*06d0*/  LEA R11, R10, 0xc0800000, 0x17 ;  /* 0xc08000000a0b7811 */ /* 0x000fe200078eb8ff */
[----:B------:R-:W-:Y:S04]  /*06e0*/  BSSY.RECONVERGENT B2, `(.L_x_110) ;  /* 0x0000036000027945 */ /* 0x000fe80003800200 */
[----:B------:R-:W-:Y:S02]  /*06f0*/  IMAD.IADD R12, R12, 0x1, -R11 ;  /* 0x000000010c0c7824 */ /* 0x000fe400078e0a0b */
[----:B------:R-:W-:Y:S02]  /*0700*/  VIADD R11, R14, 0xffffff81 ;  /* 0xffffff810e0b7836 */ /* 0x000fe40000000000 */
        /* <DEDUP_REMOVED lines=26> */
[C---:B------:R-:W-:Y:S02]  /*08b0*/  VIADD R12, R11.reuse, 0x20 ;  /* 0x000000200b0c7836 */ /* 0x040fe40000000000 */
[CCC-:B------:R-:W-:Y:S01]  /*08c0*/  FFMA.RM R10, R16.reuse, R14.reuse, R13.reuse ;  /* 0x0000000e100a7223 */ /* 0x1c0fe2000000400d */
[----:B------:R-:W-:Y:S02]  /*08d0*/  ISETP.NE.AND P2, PT, R11, RZ, PT ;  /* 0x000000ff0b00720c */ /* 0x000fe40003f45270 */
[----:B------:R-:W-:Y:S01]  /*08e0*/  LOP3.LUT R9, R3, 0x7fffff, RZ, 0xc0, !PT ;  /* 0x007fffff03097812 */ /* 0x000fe200078ec0ff */
[----:B------:R-:W-:Y:S01]  /*08f0*/  FFMA.RP R3, R16, R14, R13 ;  /* 0x0000000e10037223 */ /* 0x000fe2000000800d */
[----:B------:R-:W-:Y:S01]  /*0900*/  ISETP.NE.AND P1, PT, R11, RZ, PT ;  /* 0x000000ff0b00720c */ /* 0x000fe20003f25270 */
[----:B------:R-:W-:Y:S01]  /*0910*/  IMAD.MOV R11, RZ, RZ, -R11 ;  /* 0x000000ffff0b7224 */ /* 0x000fe200078e0a0b */
        /* <DEDUP_REMOVED lines=14> */
.L_x_112:
[----:B------:R-:W-:-:S04]  /*0a00*/  LOP3.LUT R0, R0, 0x80000000, RZ, 0xc0, !PT ;  /* 0x8000000000007812 */ /* 0x000fc800078ec0ff */
[----:B------:R-:W-:Y:S01]  /*0a10*/  LOP3.LUT R0, R0, 0x7f800000, RZ, 0xfc, !PT ;  /* 0x7f80000000007812 */ /* 0x000fe200078efcff */
[----:B------:R-:W-:Y:S06]  /*0a20*/  BRA `(.L_x_113) ;  /* 0x0000000000047947 */ /* 0x000fec0003800000 */
.L_x_111:
[----:B------:R-:W-:-:S07]  /*0a30*/  IMAD R0, R10, 0x800000, R0 ;  /* 0x008000000a007824 */ /* 0x000fce00078e0200 */
.L_x_113:
[----:B------:R-:W-:Y:S05]  /*0a40*/  BSYNC.RECONVERGENT B2 ;  /* 0x0000000000027941 */ /* 0x000fea0003800200 */
.L_x_110:
[----:B------:R-:W-:Y:S05]  /*0a50*/  BRA `(.L_x_114) ;  /* 0x0000000000207947 */ /* 0x000fea0003800000 */
.L_x_109:
[----:B------:R-:W-:-:S04]  /*0a60*/  LOP3.LUT R0, R12, 0x80000000, R3, 0x48, !PT ;  /* 0x800000000c007812 */ /* 0x000fc800078e4803 */
[----:B------:R-:W-:Y:S01]  /*0a70*/  LOP3.LUT R0, R0, 0x7f800000, RZ, 0xfc, !PT ;  /* 0x7f80000000007812 */ /* 0x000fe200078efcff */
[----:B------:R-:W-:Y:S06]  /*0a80*/  BRA `(.L_x_114) ;  /* 0x0000000000147947 */ /* 0x000fec0003800000 */
.L_x_108:
[----:B------:R-:W-:Y:S01]  /*0a90*/  LOP3.LUT R0, R12, 0x80000000, R3, 0x48, !PT ;  /* 0x800000000c007812 */ /* 0x000fe200078e4803 */
[----:B------:R-:W-:Y:S06]  /*0aa0*/  BRA `(.L_x_114) ;  /* 0x00000000000c7947 */ /* 0x000fec0003800000 */
.L_x_107:
[----:B------:R-:W0:Y:S01]  /*0ab0*/  MUFU.RSQ R0, -QNAN ;  /* 0xffc0000000007908 */ /* 0x000e220000001400 */
[----:B------:R-:W-:Y:S05]  /*0ac0*/  BRA `(.L_x_114) ;  /* 0x0000000000047947 */ /* 0x000fea0003800000 */
.L_x_106:
[----:B------:R-:W-:-:S07]  /*0ad0*/  FADD.FTZ R0, R3, R0 ;  /* 0x0000000003007221 */ /* 0x000fce0000010000 */
.L_x_114:
[----:B------:R-:W-:Y:S05]  /*0ae0*/  BSYNC.RECONVERGENT B1 ;  /* 0x0000000000017941 */ /* 0x000fea0003800200 */
.L_x_104:
[----:B------:R-:W-:-:S04]  /*0af0*/  IMAD.MOV.U32 R9, RZ, RZ, 0x0 ;  /* 0x00000000ff097424 */ /* 0x000fc800078e00ff */
[----:B0-----:R-:W-:Y:S05]  /*0b00*/  RET.REL.NODEC R8 `(_Z13computeHashesP6SpherePiS1_i) ;  /* 0xfffffff4083c7950 */ /* 0x001fea0003c3ffff */
.L_x_115:
        /* <DEDUP_REMOVED lines=15> */
.L_x_121:


//--------------------- .nv.shared.reserved.0     --------------------------
	.section	.nv.shared.reserved.0,"aw",@nobits
	.weak		__nv_reservedSMEM_offset_0_alias
	.size		__nv_reservedSMEM_offset_0_alias, 0, 64
	.other		__nv_reservedSMEM_offset_0_alias,@"STO_CUDA_RESERVED_SHARED STV_DEFAULT"
__nv_reservedSMEM_offset_0_alias:
	.zero		0
	.zero		64


//--------------------- .nv.constant0._Z17resolveCollisionsP6SphereP13CollisionPairi --------------------------
	.section	.nv.constant0._Z17resolveCollisionsP6SphereP13CollisionPairi,"a",@progbits
	.sectionflags	@""
	.align	4
.nv.constant0._Z17resolveCollisionsP6SphereP13CollisionPairi:
	.zero		916


//--------------------- .nv.constant0._Z16detectCollisionsP6SpherePiS1_S1_S1_P13CollisionPairii --------------------------
	.section	.nv.constant0._Z16detectCollisionsP6SpherePiS1_S1_S1_P13CollisionPairii,"a",@progbits
	.sectionflags	@""
	.align	4
.nv.constant0._Z16detectCollisionsP6SpherePiS1_S1_S1_P13CollisionPairii:
	.zero		952


//--------------------- .nv.constant0._Z14findCellBoundsPiS_S_i --------------------------
	.section	.nv.constant0._Z14findCellBoundsPiS_S_i,"a",@progbits
	.sectionflags	@""
	.align	4
.nv.constant0._Z14findCellBoundsPiS_S_i:
	.zero		924


//--------------------- .nv.constant0._Z13computeHashesP6SpherePiS1_i --------------------------
	.section	.nv.constant0._Z13computeHashesP6SpherePiS1_i,"a",@progbits
	.sectionflags	@""
	.align	4
.nv.constant0._Z13computeHashesP6SpherePiS1_i:
	.zero		924


//--------------------- SYMBOLS --------------------------

	.type		.nv.reservedSmem.offset0,@object
	.size		.nv.reservedSmem.offset0,0x4
